// auto-generated by cutlass_sweep.fmha — config: {"arch": "sm_90", "dtype": "fp16", "head_dim": 32, "mask": "none", "schedule": "cooperative", "tile_kv": 64, "tile_q": 128}
#include "cutlass/cutlass.h"
#include "cute/tensor.hpp"
#include "cutlass/device_kernel.h"
#include "cutlass/kernel_hardware_info.h"
#include "88_hopper_fmha/collective/fmha_fusion.hpp"
#include "88_hopper_fmha/kernel/fmha_kernel_builder.hpp"

using namespace cute;
using Element = cutlass::half_t;
using TileShape = Shape<_128, _64, _32>;
using StrideQ = cute::tuple<int, _1, cute::tuple<int, int>>;
using StrideK = cute::tuple<int, _1, cute::tuple<int, int>>;
using StrideV = cute::tuple<int, cute::_1, cute::tuple<int, int>>;

using Kernel = typename cutlass::fmha::kernel::FmhaBuilder<
    Element, float, float,
    TileShape, StrideQ, StrideK, StrideV,
    cutlass::fmha::collective::DefaultFusion,
    cutlass::gemm::KernelTmaWarpSpecializedCooperative
  >::Kernel;

auto* _anchor = &cutlass::device_kernel<Kernel>;


// ===== COMPILED SASS (sm_90a) =====

	.target	sm_90a

	.elftype	@"ET_EXEC"


//--------------------- .note.nv.tkinfo           --------------------------
	.section	.note.nv.tkinfo,"",@"SHT_NOTE"
	.sectionflags	@"SHF_NOTE_NV_TKINFO"
	.tkinfo
        /*0018*/ 	.word	0x00000002
        /*0030*/ 	.string	""
        /*0030*/ 	.string	"ptxas"
        /*0030*/ 	.string	"Cuda compilation tools, release 13.0, V13.0.88"
        /*0030*/ 	.string	"Build cuda_13.0.r13.0/compiler.36424714_0"
        /*0030*/ 	.string	"-arch sm_90a -m 64 "



//--------------------- .note.nv.cuinfo           --------------------------
	.section	.note.nv.cuinfo,"",@"SHT_NOTE"
	.sectionflags	@"SHF_NOTE_NV_CUINFO"
        /*0018*/ 	.short	0x0002
        /*001a*/ 	.short	0x005a
        /*001c*/ 	.short	0x0082
	.zero		2


//--------------------- .nv.info                  --------------------------
	.section	.nv.info,"",@"SHT_CUDA_INFO"
	.align	4


	//----- nvinfo : EIATTR_REGCOUNT
	.align		4
        /*0000*/ 	.byte	0x04, 0x2f
        /*0002*/ 	.short	(.L_15 - .L_14)
	.align		4
.L_14:
        /*0004*/ 	.word	index@(_ZN7cutlass13device_kernelINS_4fmha6kernel28FmhaKernelTmaWarpSpecializedINS1_10collective30FmhaMainloopTmaWarpSpecializedINS_6half_tEffN4cute5tupleIJNS7_1CILi128EEENS9_ILi64EEENS9_ILi32EEEEEENS8_IJiNS9_ILi1EEENS8_IJiiEEEEEESG_SG_NS4_13DefaultFusionEJEEENS4_15FmhaFwdEpilogueIS6_fNS8_IJSB_SC_SB_EEEEENS2_23IndividualTileSchedulerEJEEEEEvNT_6ParamsE)
        /*0008*/ 	.word	0x000000a8


	//----- nvinfo : EIATTR_FRAME_SIZE
	.align		4
.L_15:
        /*000c*/ 	.byte	0x04, 0x11
        /*000e*/ 	.short	(.L_17 - .L_16)
	.align		4
.L_16:
        /*0010*/ 	.word	index@($__internal_0_$__cuda_sm20_rcp_rn_f32_slowpath)
        /*0014*/ 	.word	0x00000000


	//----- nvinfo : EIATTR_FRAME_SIZE
	.align		4
.L_17:
        /*0018*/ 	.byte	0x04, 0x11
        /*001a*/ 	.short	(.L_19 - .L_18)
	.align		4
.L_18:
        /*001c*/ 	.word	index@(_ZN7cutlass13device_kernelINS_4fmha6kernel28FmhaKernelTmaWarpSpecializedINS1_10collective30FmhaMainloopTmaWarpSpecializedINS_6half_tEffN4cute5tupleIJNS7_1CILi128EEENS9_ILi64EEENS9_ILi32EEEEEENS8_IJiNS9_ILi1EEENS8_IJiiEEEEEESG_SG_NS4_13DefaultFusionEJEEENS4_15FmhaFwdEpilogueIS6_fNS8_IJSB_SC_SB_EEEEENS2_23IndividualTileSchedulerEJEEEEEvNT_6ParamsE)
        /*0020*/ 	.word	0x00000000


	//----- nvinfo : EIATTR_MIN_STACK_SIZE
	.align		4
.L_19:
        /*0024*/ 	.byte	0x04, 0x12
        /*0026*/ 	.short	(.L_21 - .L_20)
	.align		4
.L_20:
        /*0028*/ 	.word	index@(_ZN7cutlass13device_kernelINS_4fmha6kernel28FmhaKernelTmaWarpSpecializedINS1_10collective30FmhaMainloopTmaWarpSpecializedINS_6half_tEffN4cute5tupleIJNS7_1CILi128EEENS9_ILi64EEENS9_ILi32EEEEEENS8_IJiNS9_ILi1EEENS8_IJiiEEEEEESG_SG_NS4_13DefaultFusionEJEEENS4_15FmhaFwdEpilogueIS6_fNS8_IJSB_SC_SB_EEEEENS2_23IndividualTileSchedulerEJEEEEEvNT_6ParamsE)
        /*002c*/ 	.word	0x00000000
.L_21:


//--------------------- .nv.compat                --------------------------
	.section	.nv.compat,"",@"SHT_CUDA_COMPAT_INFO"
	.align	4
        /*0000*/ 	.byte	0x02, 0x09, 0x01, 0x00, 0x02, 0x02, 0x04, 0x00, 0x02, 0x05, 0x05, 0x00, 0x03, 0x07, 0x01, 0x01
        /*0010*/ 	.byte	0x02, 0x03, 0x01, 0x00, 0x02, 0x06, 0x01, 0x00, 0x04, 0x0b, 0x08, 0x00, 0x00, 0x00, 0x00, 0x00
        /*0020*/ 	.byte	0x00, 0x00, 0x00, 0x00


//--------------------- .nv.info._ZN7cutlass13device_kernelINS_4fmha6kernel28FmhaKernelTmaWarpSpecializedINS1_10collective30FmhaMainloopTmaWarpSpecializedINS_6half_tEffN4cute5tupleIJNS7_1CILi128EEENS9_ILi64EEENS9_ILi32EEEEEENS8_IJiNS9_ILi1EEENS8_IJiiEEEEEESG_SG_NS4_13DefaultFusionEJEEENS4_15FmhaFwdEpilogueIS6_fNS8_IJSB_SC_SB_EEEEENS2_23IndividualTileSchedulerEJEEEEEvNT_6ParamsE --------------------------
	.section	.nv.info._ZN7cutlass13device_kernelINS_4fmha6kernel28FmhaKernelTmaWarpSpecializedINS1_10collective30FmhaMainloopTmaWarpSpecializedINS_6half_tEffN4cute5tupleIJNS7_1CILi128EEENS9_ILi64EEENS9_ILi32EEEEEENS8_IJiNS9_ILi1EEENS8_IJiiEEEEEESG_SG_NS4_13DefaultFusionEJEEENS4_15FmhaFwdEpilogueIS6_fNS8_IJSB_SC_SB_EEEEENS2_23IndividualTileSchedulerEJEEEEEvNT_6ParamsE,"",@"SHT_CUDA_INFO"
	.sectionflags	@""
	.align	4


	//----- nvinfo : EIATTR_CUDA_API_VERSION
	.align		4
        /*0000*/ 	.byte	0x04, 0x37
        /*0002*/ 	.short	(.L_23 - .L_22)
.L_22:
        /*0004*/ 	.word	0x00000082


	//----- nvinfo : EIATTR_KPARAM_INFO
	.align		4
.L_23:
        /*0008*/ 	.byte	0x04, 0x17
        /*000a*/ 	.short	(.L_25 - .L_24)
.L_24:
        /*000c*/ 	.word	0x00000000
        /*0010*/ 	.short	0x0000
        /*0012*/ 	.short	0x0070
        /*0014*/ 	.byte	0x00, 0xf0, 0x01, 0x20


	//----- nvinfo : EIATTR_SPARSE_MMA_MASK
	.align		4
.L_25:
        /*0018*/ 	.byte	0x03, 0x50
        /*001a*/ 	.short	0x0000


	//----- nvinfo : EIATTR_MAXREG_COUNT
	.align		4
        /*001c*/ 	.byte	0x03, 0x1b
        /*001e*/ 	.short	0x00a8


	//----- nvinfo : EIATTR_NUM_BARRIERS
	.align		4
        /*0020*/ 	.byte	0x02, 0x4c
        /*0022*/ 	.byte	0x02
	.zero		1


	//----- nvinfo : EIATTR_EXTERNS
	.align		4
        /*0024*/ 	.byte	0x04, 0x0f
        /*0026*/ 	.short	(.L_27 - .L_26)


	//   ....[0]....
	.align		4
.L_26:
        /*0028*/ 	.word	index@(__assertfail)


	//----- nvinfo : EIATTR_MERCURY_ISA_VERSION
	.align		4
.L_27:
        /*002c*/ 	.byte	0x03, 0x5f
        /*002e*/ 	.short	0x0101


	//----- nvinfo : EIATTR_INT_WARP_WIDE_INSTR_OFFSETS
	.align		4
        /*0030*/ 	.byte	0x04, 0x31
        /*0032*/ 	.short	(.L_29 - .L_28)


	//   ....[0]....
.L_28:
        /*0034*/ 	.word	0x000006f0


	//   ....[1]....
        /*0038*/ 	.word	0x00000700


	//   ....[2]....
        /*003c*/ 	.word	0x00000710


	//   ....[3]....
        /*0040*/ 	.word	0x00000720


	//   ....[4]....
        /*0044*/ 	.word	0x00000790


	//----- nvinfo : EIATTR_COOP_GROUP_MASK_REGIDS
	.align		4
.L_29:
        /*0048*/ 	.byte	0x04, 0x29
        /*004a*/ 	.short	(.L_31 - .L_30)


	//   ....[0]....
.L_30:
        /*004c*/ 	.word	0xffffffff


	//   ....[1]....
        /*0050*/ 	.word	0xffffffff


	//   ....[2]....
        /*0054*/ 	.word	0xffffffff


	//   ....[3]....
        /*0058*/ 	.word	0xffffffff


	//   ....[4]....
        /*005c*/ 	.word	0xffffffff


	//   ....[5]....
        /*0060*/ 	.word	0xffffffff


	//   ....[6]....
        /*0064*/ 	.word	0xffffffff


	//   ....[7]....
        /*0068*/ 	.word	0xffffffff


	//   ....[8]....
        /*006c*/ 	.word	0xffffffff


	//   ....[9]....
        /*0070*/ 	.word	0xffffffff


	//   ....[10]....
        /*0074*/ 	.word	0xffffffff


	//   ....[11]....
        /*0078*/ 	.word	0xffffffff


	//   ....[12]....
        /*007c*/ 	.word	0xffffffff


	//   ....[13]....
        /*0080*/ 	.word	0xffffffff


	//   ....[14]....
        /*0084*/ 	.word	0xffffffff


	//   ....[15]....
        /*0088*/ 	.word	0xffffffff


	//   ....[16]....
        /*008c*/ 	.word	0xffffffff


	//   ....[17]....
        /*0090*/ 	.word	0xffffffff


	//----- nvinfo : EIATTR_COOP_GROUP_INSTR_OFFSETS
	.align		4
.L_31:
        /*0094*/ 	.byte	0x04, 0x28
        /*0096*/ 	.short	(.L_33 - .L_32)


	//   ....[0]....
.L_32:
        /*0098*/ 	.word	0x00000050


	//   ....[1]....
        /*009c*/ 	.word	0x00000080


	//   ....[2]....
        /*00a0*/ 	.word	0x000001b0


	//   ....[3]....
        /*00a4*/ 	.word	0x00000370


	//   ....[4]....
        /*00a8*/ 	.word	0x00000530


	//   ....[5]....
        /*00ac*/ 	.word	0x00000690


	//   ....[6]....
        /*00b0*/ 	.word	0x00001050


	//   ....[7]....
        /*00b4*/ 	.word	0x00001080


	//   ....[8]....
        /*00b8*/ 	.word	0x00001300


	//   ....[9]....
        /*00bc*/ 	.word	0x00001450


	//   ....[10]....
        /*00c0*/ 	.word	0x000024e0


	//   ....[11]....
        /*00c4*/ 	.word	0x00002510


	//   ....[12]....
        /*00c8*/ 	.word	0x00002820


	//   ....[13]....
        /*00cc*/ 	.word	0x00002920


	//   ....[14]....
        /*00d0*/ 	.word	0x00003920


	//   ....[15]....
        /*00d4*/ 	.word	0x00003960


	//   ....[16]....
        /*00d8*/ 	.word	0x000039a0


	//   ....[17]....
        /*00dc*/ 	.word	0x000039b0


	//----- nvinfo : EIATTR_REG_RECONFIG
	.align		4
.L_33:
        /*00e0*/ 	.byte	0x01, 0x54
	.zero		2


	//----- nvinfo : EIATTR_SYSCALL_OFFSETS
	.align		4
        /*00e4*/ 	.byte	0x04, 0x46
        /*00e6*/ 	.short	(.L_35 - .L_34)


	//   ....[0]....
.L_34:
        /*00e8*/ 	.word	0x00004290


	//   ....[1]....
        /*00ec*/ 	.word	0x000043f0


	//----- nvinfo : EIATTR_MBARRIER_INSTR_OFFSETS
	.align		4
.L_35:
        /*00f0*/ 	.byte	0x04, 0x39
        /*00f2*/ 	.short	(.L_37 - .L_36)


	//   ....[0]....
.L_36:
        /*00f4*/ 	.word	0x00000320
        /*00f8*/ 	.word	0x000000ff
        /*00fc*/ 	.word	0x00007050
        /*0100*/ 	.short	0x0100
        /*0102*/ 	.byte	0x0b
	.zero		1


	//   ....[1]....
        /*0104*/ 	.word	0x00000330
        /*0108*/ 	.word	0x000000ff
        /*010c*/ 	.word	0x00007060
        /*0110*/ 	.short	0x0100
        /*0112*/ 	.byte	0x0b
	.zero		1


	//   ....[2]....
        /*0114*/ 	.word	0x00000340
        /*0118*/ 	.word	0x000000ff
        /*011c*/ 	.word	0x00007058
        /*0120*/ 	.short	0x0100
        /*0122*/ 	.byte	0x0b
	.zero		1


	//   ....[3]....
        /*0124*/ 	.word	0x00000350
        /*0128*/ 	.word	0x000000ff
        /*012c*/ 	.word	0x00007068
        /*0130*/ 	.short	0x0100
        /*0132*/ 	.byte	0x0b
	.zero		1


	//   ....[4]....
        /*0134*/ 	.word	0x00000480
        /*0138*/ 	.word	0x000000ff
        /*013c*/ 	.word	0x00007000
        /*0140*/ 	.short	0x0100
        /*0142*/ 	.byte	0x0b
	.zero		1


	//   ....[5]....
        /*0144*/ 	.word	0x00000490
        /*0148*/ 	.word	0x000000ff
        /*014c*/ 	.word	0x00007028
        /*0150*/ 	.short	0x0100
        /*0152*/ 	.byte	0x0b
	.zero		1


	//   ....[6]....
        /*0154*/ 	.word	0x000004a0
        /*0158*/ 	.word	0x000000ff
        /*015c*/ 	.word	0x00007008
        /*0160*/ 	.short	0x0100
        /*0162*/ 	.byte	0x0b
	.zero		1


	//   ....[7]....
        /*0164*/ 	.word	0x000004b0
        /*0168*/ 	.word	0x000000ff
        /*016c*/ 	.word	0x00007030
        /*0170*/ 	.short	0x0100
        /*0172*/ 	.byte	0x0b
	.zero		1


	//   ....[8]....
        /*0174*/ 	.word	0x000004c0
        /*0178*/ 	.word	0x000000ff
        /*017c*/ 	.word	0x00007010
        /*0180*/ 	.short	0x0100
        /*0182*/ 	.byte	0x0b
	.zero		1


	//   ....[9]....
        /*0184*/ 	.word	0x000004d0
        /*0188*/ 	.word	0x000000ff
        /*018c*/ 	.word	0x00007038
        /*0190*/ 	.short	0x0100
        /*0192*/ 	.byte	0x0b
	.zero		1


	//   ....[10]....
        /*0194*/ 	.word	0x000004e0
        /*0198*/ 	.word	0x000000ff
        /*019c*/ 	.word	0x00007018
        /*01a0*/ 	.short	0x0100
        /*01a2*/ 	.byte	0x0b
	.zero		1


	//   ....[11]....
        /*01a4*/ 	.word	0x000004f0
        /*01a8*/ 	.word	0x000000ff
        /*01ac*/ 	.word	0x00007040
        /*01b0*/ 	.short	0x0100
        /*01b2*/ 	.byte	0x0b
	.zero		1


	//   ....[12]....
        /*01b4*/ 	.word	0x00000500
        /*01b8*/ 	.word	0x000000ff
        /*01bc*/ 	.word	0x00007020
        /*01c0*/ 	.short	0x0100
        /*01c2*/ 	.byte	0x0b
	.zero		1


	//   ....[13]....
        /*01c4*/ 	.word	0x00000510
        /*01c8*/ 	.word	0x000000ff
        /*01cc*/ 	.word	0x00007048
        /*01d0*/ 	.short	0x0100
        /*01d2*/ 	.byte	0x0b
	.zero		1


	//   ....[14]....
        /*01d4*/ 	.word	0x00000640
        /*01d8*/ 	.word	0x000000ff
        /*01dc*/ 	.word	0x00007070
        /*01e0*/ 	.short	0x0100
        /*01e2*/ 	.byte	0x0b
	.zero		1


	//   ....[15]....
        /*01e4*/ 	.word	0x00000650
        /*01e8*/ 	.word	0x000000ff
        /*01ec*/ 	.word	0x00007080
        /*01f0*/ 	.short	0x0100
        /*01f2*/ 	.byte	0x0b
	.zero		1


	//   ....[16]....
        /*01f4*/ 	.word	0x00000660
        /*01f8*/ 	.word	0x000000ff
        /*01fc*/ 	.word	0x00007078
        /*0200*/ 	.short	0x0100
        /*0202*/ 	.byte	0x0b
	.zero		1


	//   ....[17]....
        /*0204*/ 	.word	0x00000670
        /*0208*/ 	.word	0x000000ff
        /*020c*/ 	.word	0x00007088
        /*0210*/ 	.short	0x0100
        /*0212*/ 	.byte	0x0b
	.zero		1


	//   ....[18]....
        /*0214*/ 	.word	0x000007b0
        /*0218*/ 	.word	0x000000ff
        /*021c*/ 	.word	0x00007090
        /*0220*/ 	.short	0x0100
        /*0222*/ 	.byte	0x08
	.zero		1


	//   ....[19]....
        /*0224*/ 	.word	0x000007c0
        /*0228*/ 	.word	0x000000ff
        /*022c*/ 	.word	0x00007098
        /*0230*/ 	.short	0x0100
        /*0232*/ 	.byte	0x08
	.zero		1


	//   ....[20]....
        /*0234*/ 	.word	0x000007d0
        /*0238*/ 	.word	0x000000ff
        /*023c*/ 	.word	0x000070a0
        /*0240*/ 	.short	0x0100
        /*0242*/ 	.byte	0x08
	.zero		1


	//   ....[21]....
        /*0244*/ 	.word	0x000007e0
        /*0248*/ 	.word	0x000000ff
        /*024c*/ 	.word	0x000070a8
        /*0250*/ 	.short	0x0100
        /*0252*/ 	.byte	0x08
	.zero		1


	//   ....[22]....
        /*0254*/ 	.word	0x000008e0
        /*0258*/ 	.word	0x000000ff
        /*025c*/ 	.word	0x000070c0
        /*0260*/ 	.short	0x0100
        /*0262*/ 	.byte	0x0b
	.zero		1


	//   ....[23]....
        /*0264*/ 	.word	0x000008f0
        /*0268*/ 	.word	0x000000ff
        /*026c*/ 	.word	0x000070c8
        /*0270*/ 	.short	0x0100
        /*0272*/ 	.byte	0x0b
	.zero		1


	//   ....[24]....
        /*0274*/ 	.word	0x00000cf0
        /*0278*/ 	.word	0x000000ff
        /*027c*/ 	.word	0x00007050
        /*0280*/ 	.short	0x010a
        /*0282*/ 	.byte	0x06
	.zero		1


	//   ....[25]....
        /*0284*/ 	.word	0x00000d60
        /*0288*/ 	.word	0x000000ff
        /*028c*/ 	.word	0x00007000
        /*0290*/ 	.short	0x010a
        /*0292*/ 	.byte	0x25
	.zero		1


	//   ....[26]....
        /*0294*/ 	.word	0x00000dd0
        /*0298*/ 	.word	0x000000ff
        /*029c*/ 	.word	0x00000000
        /*02a0*/ 	.short	0x010a
        /*02a2*/ 	.byte	0x0a
	.zero		1


	//   ....[27]....
        /*02a4*/ 	.word	0x00001e70
        /*02a8*/ 	.word	0x00000016
        /*02ac*/ 	.word	0x00000000
        /*02b0*/ 	.short	0x0101
        /*02b2*/ 	.byte	0x0f
	.zero		1


	//   ....[28]....
        /*02b4*/ 	.word	0x00001f40
        /*02b8*/ 	.word	0x000000ff
        /*02bc*/ 	.word	0x00007008
        /*02c0*/ 	.short	0x010a
        /*02c2*/ 	.byte	0x25
	.zero		1


	//   ....[29]....
        /*02c4*/ 	.word	0x00002130
        /*02c8*/ 	.word	0x000000ff
        /*02cc*/ 	.word	0x00000000
        /*02d0*/ 	.short	0x0101
        /*02d2*/ 	.byte	0x06
	.zero		1


	//   ....[30]....
        /*02d4*/ 	.word	0x00002290
        /*02d8*/ 	.word	0x000000ff
        /*02dc*/ 	.word	0x00007000
        /*02e0*/ 	.short	0x010a
        /*02e2*/ 	.byte	0x06
	.zero		1


	//   ....[31]....
        /*02e4*/ 	.word	0x000033a0
        /*02e8*/ 	.word	0x000000ff
        /*02ec*/ 	.word	0x00007000
        /*02f0*/ 	.short	0x010a
        /*02f2*/ 	.byte	0x06
	.zero		1


	//   ....[32]....
        /*02f4*/ 	.word	0x000035b0
        /*02f8*/ 	.word	0x000000ff
        /*02fc*/ 	.word	0x00007000
        /*0300*/ 	.short	0x010a
        /*0302*/ 	.byte	0x06
	.zero		1


	//   ....[33]....
        /*0304*/ 	.word	0x00003770
        /*0308*/ 	.word	0x000000ff
        /*030c*/ 	.word	0x00000000
        /*0310*/ 	.short	0x0101
        /*0312*/ 	.byte	0x06
	.zero		1


	//   ....[34]....
        /*0314*/ 	.word	0x00003820
        /*0318*/ 	.word	0x000000ff
        /*031c*/ 	.word	0x00000000
        /*0320*/ 	.short	0x0101
        /*0322*/ 	.byte	0x06
	.zero		1


	//   ....[35]....
        /*0324*/ 	.word	0x00003e40
        /*0328*/ 	.word	0x000000ff
        /*032c*/ 	.word	0x00007098
        /*0330*/ 	.short	0x010a
        /*0332*/ 	.byte	0x04
	.zero		1


	//   ....[36]....
        /*0334*/ 	.word	0x000048c0
        /*0338*/ 	.word	0x00000000
        /*033c*/ 	.word	0x00007090
        /*0340*/ 	.short	0x0101
        /*0342*/ 	.byte	0x25
	.zero		1


	//   ....[37]....
        /*0344*/ 	.word	0x00004a10
        /*0348*/ 	.word	0x00000003
        /*034c*/ 	.word	0x00007060
        /*0350*/ 	.short	0x010a
        /*0352*/ 	.byte	0x3f
	.zero		1


	//   ....[38]....
        /*0354*/ 	.word	0x00004c70
        /*0358*/ 	.word	0x00000000
        /*035c*/ 	.word	0x00007028
        /*0360*/ 	.short	0x010a
        /*0362*/ 	.byte	0x3f
	.zero		1


	//   ....[39]....
        /*0364*/ 	.word	0x00004eb0
        /*0368*/ 	.word	0x00000004
        /*036c*/ 	.word	0x00007060
        /*0370*/ 	.short	0x010a
        /*0372*/ 	.byte	0x3f
	.zero		1


	//   ....[40]....
        /*0374*/ 	.word	0x00005120
        /*0378*/ 	.word	0x00000003
        /*037c*/ 	.word	0x00007028
        /*0380*/ 	.short	0x010a
        /*0382*/ 	.byte	0x3f
	.zero		1


	//   ....[41]....
        /*0384*/ 	.word	0x00005450
        /*0388*/ 	.word	0x00000006
        /*038c*/ 	.word	0x00007028
        /*0390*/ 	.short	0x010a
        /*0392*/ 	.byte	0x3f
	.zero		1


	//   ....[42]....
        /*0394*/ 	.word	0x000056c0
        /*0398*/ 	.word	0x00000006
        /*039c*/ 	.word	0x00007028
        /*03a0*/ 	.short	0x010a
        /*03a2*/ 	.byte	0x3f
	.zero		1


	//   ....[43]....
        /*03a4*/ 	.word	0x00005920
        /*03a8*/ 	.word	0x00000003
        /*03ac*/ 	.word	0x00007050
        /*03b0*/ 	.short	0x010a
        /*03b2*/ 	.byte	0x3f
	.zero		1


	//   ....[44]....
        /*03b4*/ 	.word	0x00005980
        /*03b8*/ 	.word	0x00000003
        /*03bc*/ 	.word	0x00007000
        /*03c0*/ 	.short	0x010a
        /*03c2*/ 	.byte	0x3f
	.zero		1


	//   ....[45]....
        /*03c4*/ 	.word	0x000059e0
        /*03c8*/ 	.word	0x00000003
        /*03cc*/ 	.word	0x00000000
        /*03d0*/ 	.short	0x010a
        /*03d2*/ 	.byte	0x3f
	.zero		1


	//   ....[46]....
        /*03d4*/ 	.word	0x00005a40
        /*03d8*/ 	.word	0x00000005
        /*03dc*/ 	.word	0x00007008
        /*03e0*/ 	.short	0x010a
        /*03e2*/ 	.byte	0x3f
	.zero		1


	//   ....[47]....
        /*03e4*/ 	.word	0x00005aa0
        /*03e8*/ 	.word	0x00000004
        /*03ec*/ 	.word	0x00007000
        /*03f0*/ 	.short	0x010a
        /*03f2*/ 	.byte	0x3f
	.zero		1


	//   ....[48]....
        /*03f4*/ 	.word	0x00005b00
        /*03f8*/ 	.word	0x00000008
        /*03fc*/ 	.word	0x00007000
        /*0400*/ 	.short	0x010a
        /*0402*/ 	.byte	0x3f
	.zero		1


	//   ....[49]....
        /*0404*/ 	.word	0x00005b60
        /*0408*/ 	.word	0x00000003
        /*040c*/ 	.word	0x00007098
        /*0410*/ 	.short	0x010a
        /*0412*/ 	.byte	0x3f
	.zero		1


	//   ....[50]....
        /*0414*/ 	.word	0x00005bb0
        /*0418*/ 	.word	0x00000003
        /*041c*/ 	.word	0x00007060
        /*0420*/ 	.short	0x010a
        /*0422*/ 	.byte	0x3f
	.zero		1


	//   ....[51]....
        /*0424*/ 	.word	0x00005c00
        /*0428*/ 	.word	0x00000000
        /*042c*/ 	.word	0x00007028
        /*0430*/ 	.short	0x010a
        /*0432*/ 	.byte	0x3f
	.zero		1


	//   ....[52]....
        /*0434*/ 	.word	0x00005c50
        /*0438*/ 	.word	0x00000004
        /*043c*/ 	.word	0x00007060
        /*0440*/ 	.short	0x010a
        /*0442*/ 	.byte	0x3f
	.zero		1


	//   ....[53]....
        /*0444*/ 	.word	0x00005ca0
        /*0448*/ 	.word	0x00000003
        /*044c*/ 	.word	0x00007028
        /*0450*/ 	.short	0x010a
        /*0452*/ 	.byte	0x3f
	.zero		1


	//   ....[54]....
        /*0454*/ 	.word	0x00005cf0
        /*0458*/ 	.word	0x00000006
        /*045c*/ 	.word	0x00007028
        /*0460*/ 	.short	0x010a
        /*0462*/ 	.byte	0x3f
	.zero		1


	//   ....[55]....
        /*0464*/ 	.word	0x00005d40
        /*0468*/ 	.word	0x00000006
        /*046c*/ 	.word	0x00007028
        /*0470*/ 	.short	0x010a
        /*0472*/ 	.byte	0x3f
	.zero		1


	//----- nvinfo : EIATTR_NUM_MBARRIERS
	.align		4
.L_37:
        /*0474*/ 	.byte	0x03, 0x38
        /*0476*/ 	.short	0x0018


	//----- nvinfo : EIATTR_EXIT_INSTR_OFFSETS
	.align		4
        /*0478*/ 	.byte	0x04, 0x1c
        /*047a*/ 	.short	(.L_39 - .L_38)


	//   ....[0]....
.L_38:
        /*047c*/ 	.word	0x00000990


	//   ....[1]....
        /*0480*/ 	.word	0x000048d0


	//   ....[2]....
        /*0484*/ 	.word	0x00004910


	//   ....[3]....
        /*0488*/ 	.word	0x00005320


	//   ....[4]....
        /*048c*/ 	.word	0x00005900


	//----- nvinfo : EIATTR_MAX_THREADS
	.align		4
.L_39:
        /*0490*/ 	.byte	0x04, 0x05
        /*0492*/ 	.short	(.L_41 - .L_40)
.L_40:
        /*0494*/ 	.word	0x00000180
        /*0498*/ 	.word	0x00000001
        /*049c*/ 	.word	0x00000001


	//----- nvinfo : EIATTR_CRS_STACK_SIZE
	.align		4
.L_41:
        /*04a0*/ 	.byte	0x04, 0x1e
        /*04a2*/ 	.short	(.L_43 - .L_42)
.L_42:
        /*04a4*/ 	.word	0x00000000


	//----- nvinfo : EIATTR_CBANK_PARAM_SIZE
	.align		4
.L_43:
        /*04a8*/ 	.byte	0x03, 0x19
        /*04aa*/ 	.short	0x0870


	//----- nvinfo : EIATTR_PARAM_CBANK
	.align		4
        /*04ac*/ 	.byte	0x04, 0x0a
        /*04ae*/ 	.short	(.L_45 - .L_44)
	.align		4
.L_44:
        /*04b0*/ 	.word	index@(.nv.constant0._ZN7cutlass13device_kernelINS_4fmha6kernel28FmhaKernelTmaWarpSpecializedINS1_10collective30FmhaMainloopTmaWarpSpecializedINS_6half_tEffN4cute5tupleIJNS7_1CILi128EEENS9_ILi64EEENS9_ILi32EEEEEENS8_IJiNS9_ILi1EEENS8_IJiiEEEEEESG_SG_NS4_13DefaultFusionEJEEENS4_15FmhaFwdEpilogueIS6_fNS8_IJSB_SC_SB_EEEEENS2_23IndividualTileSchedulerEJEEEEEvNT_6ParamsE)
        /*04b4*/ 	.short	0x0210
        /*04b6*/ 	.short	0x0870


	//----- nvinfo : EIATTR_SW_WAR
	.align		4
.L_45:
        /*04b8*/ 	.byte	0x04, 0x36
        /*04ba*/ 	.short	(.L_47 - .L_46)
.L_46:
        /*04bc*/ 	.word	0x00000008
.L_47:


//--------------------- .nv.callgraph             --------------------------
	.section	.nv.callgraph,"",@"SHT_CUDA_CALLGRAPH"
	.align	4
	.sectionentsize	8
	.align		4
        /*0000*/ 	.word	0x00000000
	.align		4
        /*0004*/ 	.word	0xffffffff
	.align		4
        /*0008*/ 	.word	index@(_ZN7cutlass13device_kernelINS_4fmha6kernel28FmhaKernelTmaWarpSpecializedINS1_10collective30FmhaMainloopTmaWarpSpecializedINS_6half_tEffN4cute5tupleIJNS7_1CILi128EEENS9_ILi64EEENS9_ILi32EEEEEENS8_IJiNS9_ILi1EEENS8_IJiiEEEEEESG_SG_NS4_13DefaultFusionEJEEENS4_15FmhaFwdEpilogueIS6_fNS8_IJSB_SC_SB_EEEEENS2_23IndividualTileSchedulerEJEEEEEvNT_6ParamsE)
	.align		4
        /*000c*/ 	.word	index@(__assertfail)
	.align		4
        /*0010*/ 	.word	0x00000000
	.align		4
        /*0014*/ 	.word	0xfffffffe
	.align		4
        /*0018*/ 	.word	0x00000000
	.align		4
        /*001c*/ 	.word	0xfffffffd
	.align		4
        /*0020*/ 	.word	0x00000000
	.align		4
        /*0024*/ 	.word	0xfffffffc


//--------------------- .nv.constant4             --------------------------
	.section	.nv.constant4,"a",@progbits
	.align	8
	.align		8
.nv.constant4:
        /*0000*/ 	.dword	__assertfail
	.align		8
        /*0008*/ 	.dword	__unnamed_1
	.align		8
        /*0010*/ 	.dword	_ZN39_INTERNAL_3bcd7994_4_k_cu_60ab5022_31144cuda3std3__45__cpo5beginE
	.align		8
        /*0018*/ 	.dword	_ZN39_INTERNAL_3bcd7994_4_k_cu_60ab5022_31144cuda3std3__45__cpo3endE
	.align		8
        /*0020*/ 	.dword	_ZN39_INTERNAL_3bcd7994_4_k_cu_60ab5022_31144cuda3std3__45__cpo6cbeginE
	.align		8
        /*0028*/ 	.dword	_ZN39_INTERNAL_3bcd7994_4_k_cu_60ab5022_31144cuda3std3__45__cpo4cendE
	.align		8
        /*0030*/ 	.dword	_ZN39_INTERNAL_3bcd7994_4_k_cu_60ab5022_31144cuda3std3__441_GLOBAL__N__3bcd7994_4_k_cu_60ab5022_31146ignoreE
	.align		8
        /*0038*/ 	.dword	_ZN39_INTERNAL_3bcd7994_4_k_cu_60ab5022_31144cuda3std3__419piecewise_constructE
	.align		8
        /*0040*/ 	.dword	_ZN39_INTERNAL_3bcd7994_4_k_cu_60ab5022_31144cuda3std3__48in_placeE
	.align		8
        /*0048*/ 	.dword	_ZN39_INTERNAL_3bcd7994_4_k_cu_60ab5022_31144cuda3std6ranges3__45__cpo4swapE
	.align		8
        /*0050*/ 	.dword	_ZN39_INTERNAL_3bcd7994_4_k_cu_60ab5022_31144cuda3std6ranges3__45__cpo9iter_moveE
	.align		8
        /*0058*/ 	.dword	_ZN39_INTERNAL_3bcd7994_4_k_cu_60ab5022_31144cute7productE
	.align		8
        /*0060*/ 	.dword	_ZN39_INTERNAL_3bcd7994_4_k_cu_60ab5022_31144cute1_E
	.align		8
        /*0068*/ 	.dword	$str$24
	.align		8
        /*0070*/ 	.dword	$str$25


//--------------------- .text._ZN7cutlass13device_kernelINS_4fmha6kernel28FmhaKernelTmaWarpSpecializedINS1_10collective30FmhaMainloopTmaWarpSpecializedINS_6half_tEffN4cute5tupleIJNS7_1CILi128EEENS9_ILi64EEENS9_ILi32EEEEEENS8_IJiNS9_ILi1EEENS8_IJiiEEEEEESG_SG_NS4_13DefaultFusionEJEEENS4_15FmhaFwdEpilogueIS6_fNS8_IJSB_SC_SB_EEEEENS2_23IndividualTileSchedulerEJEEEEEvNT_6ParamsE --------------------------
	.section	.text._ZN7cutlass13device_kernelINS_4fmha6kernel28FmhaKernelTmaWarpSpecializedINS1_10collective30FmhaMainloopTmaWarpSpecializedINS_6half_tEffN4cute5tupleIJNS7_1CILi128EEENS9_ILi64EEENS9_ILi32EEEEEENS8_IJiNS9_ILi1EEENS8_IJiiEEEEEESG_SG_NS4_13DefaultFusionEJEEENS4_15FmhaFwdEpilogueIS6_fNS8_IJSB_SC_SB_EEEEENS2_23IndividualTileSchedulerEJEEEEEvNT_6ParamsE,"ax",@progbits
	.align	128
.text._ZN7cutlass13device_kernelINS_4fmha6kernel28FmhaKernelTmaWarpSpecializedINS1_10collective30FmhaMainloopTmaWarpSpecializedINS_6half_tEffN4cute5tupleIJNS7_1CILi128EEENS9_ILi64EEENS9_ILi32EEEEEENS8_IJiNS9_ILi1EEENS8_IJiiEEEEEESG_SG_NS4_13DefaultFusionEJEEENS4_15FmhaFwdEpilogueIS6_fNS8_IJSB_SC_SB_EEEEENS2_23IndividualTileSchedulerEJEEEEEvNT_6ParamsE:
        .type           _ZN7cutlass13device_kernelINS_4fmha6kernel28FmhaKernelTmaWarpSpecializedINS1_10collective30FmhaMainloopTmaWarpSpecializedINS_6half_tEffN4cute5tupleIJNS7_1CILi128EEENS9_ILi64EEENS9_ILi32EEEEEENS8_IJiNS9_ILi1EEENS8_IJiiEEEEEESG_SG_NS4_13DefaultFusionEJEEENS4_15FmhaFwdEpilogueIS6_fNS8_IJSB_SC_SB_EEEEENS2_23IndividualTileSchedulerEJEEEEEvNT_6ParamsE,@function
        .size           _ZN7cutlass13device_kernelINS_4fmha6kernel28FmhaKernelTmaWarpSpecializedINS1_10collective30FmhaMainloopTmaWarpSpecializedINS_6half_tEffN4cute5tupleIJNS7_1CILi128EEENS9_ILi64EEENS9_ILi32EEEEEENS8_IJiNS9_ILi1EEENS8_IJiiEEEEEESG_SG_NS4_13DefaultFusionEJEEENS4_15FmhaFwdEpilogueIS6_fNS8_IJSB_SC_SB_EEEEENS2_23IndividualTileSchedulerEJEEEEEvNT_6ParamsE,(.L_x_104 - _ZN7cutlass13device_kernelINS_4fmha6kernel28FmhaKernelTmaWarpSpecializedINS1_10collective30FmhaMainloopTmaWarpSpecializedINS_6half_tEffN4cute5tupleIJNS7_1CILi128EEENS9_ILi64EEENS9_ILi32EEEEEENS8_IJiNS9_ILi1EEENS8_IJiiEEEEEESG_SG_NS4_13DefaultFusionEJEEENS4_15FmhaFwdEpilogueIS6_fNS8_IJSB_SC_SB_EEEEENS2_23IndividualTileSchedulerEJEEEEEvNT_6ParamsE)
        .other          _ZN7cutlass13device_kernelINS_4fmha6kernel28FmhaKernelTmaWarpSpecializedINS1_10collective30FmhaMainloopTmaWarpSpecializedINS_6half_tEffN4cute5tupleIJNS7_1CILi128EEENS9_ILi64EEENS9_ILi32EEEEEENS8_IJiNS9_ILi1EEENS8_IJiiEEEEEESG_SG_NS4_13DefaultFusionEJEEENS4_15FmhaFwdEpilogueIS6_fNS8_IJSB_SC_SB_EEEEENS2_23IndividualTileSchedulerEJEEEEEvNT_6ParamsE,@"STO_CUDA_ENTRY STV_DEFAULT"
_ZN7cutlass13device_kernelINS_4fmha6kernel28FmhaKernelTmaWarpSpecializedINS1_10collective30FmhaMainloopTmaWarpSpecializedINS_6half_tEffN4cute5tupleIJNS7_1CILi128EEENS9_ILi64EEENS9_ILi32EEEEEENS8_IJiNS9_ILi1EEENS8_IJiiEEEEEESG_SG_NS4_13DefaultFusionEJEEENS4_15FmhaFwdEpilogueIS6_fNS8_IJSB_SC_SB_EEEEENS2_23IndividualTileSchedulerEJEEEEEvNT_6ParamsE:
[----:B------:R-:W1:Y:S01]  /*0000*/  LDC R1, c[0x0][0x28] ;  /* 0x00000a00ff017b82 */ /* 0x000e620000000800 */
[----:B------:R-:W2:Y:S01]  /*0010*/  S2R R6, SR_TID.X ;  /* 0x0000000000067919 */ /* 0x000ea20000002100 */
[----:B------:R-:W-:Y:S01]  /*0020*/  ELECT P1, URZ, PT ;  /* 0x00000000003f782f */ /* 0x000fe20003820000 */
[----:B------:R-:W-:Y:S01]  /*0030*/  BSSY B0, `(.L_x_0) ;  /* 0x0000017000007945 */ /* 0x000fe20003800000 */
[----:B--2---:R-:W-:-:S05]  /*0040*/  SHF.R.U32.HI R0, RZ, 0x5, R6 ;  /* 0x00000005ff007819 */ /* 0x004fca0000011606 */
[----:B------:R-:W2:Y:S02]  /*0050*/  SHFL.IDX PT, R2, R0, RZ, 0x1f ;  /* 0x00001fff00027589 */ /* 0x000ea400000e0000 */
[----:B--2---:R-:W-:Y:S02]  /*0060*/  R2UR UR4, R2 ;  /* 0x00000000020472ca */ /* 0x004fe400000e0000 */
[----:B------:R-:W-:-:S06]  /*0070*/  SHF.R.U32.HI R2, RZ, 0x7, R6 ;  /* 0x00000007ff027819 */ /* 0x000fcc0000011606 */
[----:B------:R-:W2:Y:S05]  /*0080*/  SHFL.IDX PT, R2, R2, RZ, 0x1f ;  /* 0x00001fff02027589 */ /* 0x000eaa00000e0000 */
[----:B------:R-:W-:Y:S02]  /*0090*/  USHF.R.S32.HI UR5, URZ, 0x1f, UR4 ;  /* 0x0000001f3f057899 */ /* 0x000fe40008011404 */
[----:B------:R-:W-:Y:S02]  /*00a0*/  ISETP.NE.OR P0, PT, RZ, UR4, !P1 ;  /* 0x00000004ff007c0c */ /* 0x000fe4000cf05670 */
[----:B------:R-:W-:-:S04]  /*00b0*/  ULEA.HI UR5, UR5, UR4, URZ, 0x2 ;  /* 0x0000000405057291 */ /* 0x000fc8000f8f103f */
[----:B------:R-:W-:-:S04]  /*00c0*/  ULOP3.LUT UR5, UR5, 0xfffffffc, URZ, 0xc0, !UPT ;  /* 0xfffffffc05057892 */ /* 0x000fc8000f8ec03f */
[----:B------:R-:W-:-:S03]  /*00d0*/  UIADD3 UR7, UR4, -UR5, URZ ;  /* 0x8000000504077290 */ /* 0x000fc6000fffe03f */
[----:B-1----:R-:W-:Y:S09]  /*00e0*/  @P0 BRA `(.L_x_1) ;  /* 0x00000000002c0947 */ /* 0x002ff20003800000 */
[----:B------:R-:W-:Y:S02]  /*00f0*/  ULDC.64 UR4, c[0x0][0x198] ;  /* 0x0000660000047ab9 */ /* 0x000fe40000000a00 */
[----:B------:R-:W-:Y:S02]  /*0100*/  UIADD3 UR8, UP0, UR4, 0xf0, URZ ;  /* 0x000000f004087890 */ /* 0x000fe4000ff1e03f */
[----:B------:R-:W-:Y:S02]  /*0110*/  UIADD3 UR10, UP1, UR4, 0x1f0, URZ ;  /* 0x000001f0040a7890 */ /* 0x000fe4000ff3e03f */
[----:B------:R-:W-:Y:S02]  /*0120*/  UIADD3 UR4, UP2, UR4, 0x2f0, URZ ;  /* 0x000002f004047890 */ /* 0x000fe4000ff5e03f */
[----:B------:R-:W-:Y:S02]  /*0130*/  UIADD3.X UR9, URZ, UR5, URZ, UP0, !UPT ;  /* 0x000000053f097290 */ /* 0x000fe400087fe43f */
[----:B------:R-:W-:-:S02]  /*0140*/  UIADD3.X UR11, URZ, UR5, URZ, UP1, !UPT ;  /* 0x000000053f0b7290 */ /* 0x000fc40008ffe43f */
[----:B------:R-:W-:-:S05]  /*0150*/  UIADD3.X UR5, URZ, UR5, URZ, UP2, !UPT ;  /* 0x000000053f057290 */ /* 0x000fca00097fe43f */
[----:B------:R1:W-:Y:S02]  /*0160*/  UTMACCTL.PF [UR8] ;  /* 0x00000000080079b9 */ /* 0x0003e40008040000 */
[----:B------:R1:W-:Y:S02]  /*0170*/  UTMACCTL.PF [UR10] ;  /* 0x000000000a0079b9 */ /* 0x0003e40008040000 */
[----:B------:R1:W-:Y:S02]  /*0180*/  UTMACCTL.PF [UR4] ;  /* 0x00000000040079b9 */ /* 0x0003e40008040000 */
[----:B-1----:R-:W-:Y:S01]  /*0190*/  NOP ;  /* 0x0000000000007918 */ /* 0x002fe20000000000 */
.L_x_1:
[----:B------:R-:W-:Y:S05]  /*01a0*/  BSYNC B0 ;  /* 0x0000000000007941 */ /* 0x000fea0003800000 */
.L_x_0:
[----:B------:R-:W1:Y:S01]  /*01b0*/  SHFL.IDX PT, R3, R0, RZ, 0x1f ;  /* 0x00001fff00037589 */ /* 0x000e6200000e0000 */
[----:B--2---:R-:W-:Y:S01]  /*01c0*/  R2UR UR36, R2 ;  /* 0x00000000022472ca */ /* 0x004fe200000e0000 */
[----:B------:R-:W-:-:S12]  /*01d0*/  UISETP.NE.AND UP0, UPT, UR7, 0x1, UPT ;  /* 0x000000010700788c */ /* 0x000fd8000bf05270 */
[----:B------:R-:W-:Y:S02]  /*01e0*/  UIADD3 UR10, UR36, -0x1, URZ ;  /* 0xffffffff240a7890 */ /* 0x000fe4000fffe03f */
[----:B------:R-:W-:Y:S02]  /*01f0*/  UISETP.EQ.AND UP2, UPT, UR36, URZ, !UP0 ;  /* 0x0000003f2400728c */ /* 0x000fe4000c742270 */
[----:B------:R-:W-:Y:S02]  /*0200*/  UISETP.GE.U32.AND UP1, UPT, UR10, 0x4, UPT ;  /* 0x000000040a00788c */ /* 0x000fe4000bf26070 */
[----:B------:R-:W-:Y:S01]  /*0210*/  USEL UR6, URZ, 0x1, !UP2 ;  /* 0x000000013f067887 */ /* 0x000fe2000d000000 */
[----:B-1----:R-:W-:-:S03]  /*0220*/  ISETP.NE.AND P0, PT, R3, RZ, PT ;  /* 0x000000ff0300720c */ /* 0x002fc60003f05270 */
[----:B------:R-:W-:-:S10]  /*0230*/  USEL UR6, UR6, 0x2, UP1 ;  /* 0x0000000206067887 */ /* 0x000fd40008800000 */
[----:B------:R-:W-:Y:S05]  /*0240*/  @P0 BRA `(.L_x_2) ;  /* 0x0000000000480947 */ /* 0x000fea0003800000 */
[----:B------:R-:W1:Y:S01]  /*0250*/  S2UR UR11, SR_CgaCtaId ;  /* 0x00000000000b79c3 */ /* 0x000e620000008800 */
[----:B------:R-:W-:Y:S01]  /*0260*/  UMOV UR4, 0x400 ;  /* 0x0000040000047882 */ /* 0x000fe20000000000 */
[----:B------:R-:W-:Y:S01]  /*0270*/  UMOV UR5, 0x1 ;  /* 0x0000000100057882 */ /* 0x000fe20000000000 */
[----:B------:R-:W-:Y:S01]  /*0280*/  UMOV UR8, 0x80 ;  /* 0x0000008000087882 */ /* 0x000fe20000000000 */
[----:B------:R-:W-:Y:S01]  /*0290*/  ELECT P0, URZ, PT ;  /* 0x00000000003f782f */ /* 0x000fe20003800000 */
[----:B------:R-:W-:-:S04]  /*02a0*/  UIADD3 UR8, -UR8, 0x100000, URZ ;  /* 0x0010000008087890 */ /* 0x000fc8000fffe13f */
[----:B------:R-:W-:Y:S02]  /*02b0*/  USHF.L.U32 UR9, UR8, 0xb, URZ ;  /* 0x0000000b08097899 */ /* 0x000fe4000800063f */
[----:B------:R-:W-:Y:S02]  /*02c0*/  USHF.L.U32 UR8, UR8, 0x1, URZ ;  /* 0x0000000108087899 */ /* 0x000fe4000800063f */
[----:B-1----:R-:W-:Y:S02]  /*02d0*/  ULEA UR11, UR11, UR4, 0x18 ;  /* 0x000000040b0b7291 */ /* 0x002fe4000f8ec03f */
[----:B------:R-:W-:-:S04]  /*02e0*/  UIADD3 UR4, -UR5, 0x100000, URZ ;  /* 0x0010000005047890 */ /* 0x000fc8000fffe13f */
[----:B------:R-:W-:Y:S02]  /*02f0*/  USHF.L.U32 UR5, UR4, 0xb, URZ ;  /* 0x0000000b04057899 */ /* 0x000fe4000800063f */
[----:B------:R-:W-:Y:S01]  /*0300*/  USHF.L.U32 UR4, UR4, 0x1, URZ ;  /* 0x0000000104047899 */ /* 0x000fe2000800063f */
[----:B------:R-:W1:Y:S11]  /*0310*/  FENCE.VIEW.ASYNC.S ;  /* 0x00000000000073c6 */ /* 0x000e760000000000 */
[----:B-1----:R1:W2:Y:S01]  /*0320*/  SYNCS.EXCH.64 URZ, [UR11+0x7050], UR4 ;  /* 0x007050040b3f75b2 */ /* 0x0022a20008000100 */
[----:B------:R1:W3:Y:S01]  /*0330*/  SYNCS.EXCH.64 URZ, [UR11+0x7060], UR8 ;  /* 0x007060080b3f75b2 */ /* 0x0002e20008000100 */
[----:B------:R1:W4:Y:S01]  /*0340*/  SYNCS.EXCH.64 URZ, [UR11+0x7058], UR4 ;  /* 0x007058040b3f75b2 */ /* 0x0003220008000100 */
[----:B------:R1:W1:Y:S01]  /*0350*/  SYNCS.EXCH.64 URZ, [UR11+0x7068], UR8 ;  /* 0x007068080b3f75b2 */ /* 0x0002620008000100 */
[----:B------:R-:W-:Y:S01]  /*0360*/  NOP ;  /* 0x0000000000007918 */ /* 0x000fe20000000000 */
.L_x_2:
[----:B------:R-:W5:Y:S01]  /*0370*/  SHFL.IDX PT, R2, R0, RZ, 0x1f ;  /* 0x00001fff00027589 */ /* 0x000f6200000e0000 */
[----:B------:R-:W-:Y:S01]  /*0380*/  NOP ;  /* 0x0000000000007918 */ /* 0x000fe20000000000 */
[----:B-----5:R-:W-:-:S13]  /*0390*/  ISETP.NE.AND P0, PT, R2, RZ, PT ;  /* 0x000000ff0200720c */ /* 0x020fda0003f05270 */
[----:B------:R-:W-:Y:S05]  /*03a0*/  @P0 BRA `(.L_x_3) ;  /* 0x0000000000600947 */ /* 0x000fea0003800000 */
[----:B-1----:R-:W1:Y:S01]  /*03b0*/  S2UR UR5, SR_CgaCtaId ;  /* 0x00000000000579c3 */ /* 0x002e620000008800 */
[----:B------:R-:W-:Y:S01]  /*03c0*/  UMOV UR4, 0x400 ;  /* 0x0000040000047882 */ /* 0x000fe20000000000 */
[----:B------:R-:W-:Y:S01]  /*03d0*/  UMOV UR8, 0x1 ;  /* 0x0000000100087882 */ /* 0x000fe20000000000 */
[----:B------:R-:W-:Y:S01]  /*03e0*/  UMOV UR12, 0x100 ;  /* 0x00000100000c7882 */ /* 0x000fe20000000000 */
[----:B------:R-:W-:-:S04]  /*03f0*/  UIADD3 UR8, -UR8, 0x100000, URZ ;  /* 0x0010000008087890 */ /* 0x000fc8000fffe13f */
[----:B------:R-:W-:Y:S02]  /*0400*/  USHF.L.U32 UR9, UR8, 0xb, URZ ;  /* 0x0000000b08097899 */ /* 0x000fe4000800063f */
[----:B------:R-:W-:Y:S01]  /*0410*/  USHF.L.U32 UR8, UR8, 0x1, URZ ;  /* 0x0000000108087899 */ /* 0x000fe2000800063f */
[----:B------:R-:W-:Y:S01]  /*0420*/  ELECT P0, URZ, PT ;  /* 0x00000000003f782f */ /* 0x000fe20003800000 */
[----:B-1----:R-:W-:Y:S02]  /*0430*/  ULEA UR11, UR5, UR4, 0x18 ;  /* 0x00000004050b7291 */ /* 0x002fe4000f8ec03f */
[----:B------:R-:W-:-:S04]  /*0440*/  UIADD3 UR4, -UR12, 0x100000, URZ ;  /* 0x001000000c047890 */ /* 0x000fc8000fffe13f */
[----:B------:R-:W-:Y:S02]  /*0450*/  USHF.L.U32 UR5, UR4, 0xb, URZ ;  /* 0x0000000b04057899 */ /* 0x000fe4000800063f */
[----:B------:R-:W-:Y:S01]  /*0460*/  USHF.L.U32 UR4, UR4, 0x1, URZ ;  /* 0x0000000104047899 */ /* 0x000fe2000800063f */
[----:B------:R-:W1:Y:S03]  /*0470*/  FENCE.VIEW.ASYNC.S ;  /* 0x00000000000073c6 */ /* 0x000e660000000000 */
[----:B-1----:R1:W1:Y:S08]  /*0480*/  SYNCS.EXCH.64 URZ, [UR11+0x7000], UR8 ;  /* 0x007000080b3f75b2 */ /* 0x0022700008000100 */
[----:B------:R1:W1:Y:S01]  /*0490*/  SYNCS.EXCH.64 URZ, [UR11+0x7028], UR4 ;  /* 0x007028040b3f75b2 */ /* 0x0002620008000100 */
        /* <DEDUP_REMOVED lines=8> */
[----:B------:R-:W-:Y:S01]  /*0520*/  NOP ;  /* 0x0000000000007918 */ /* 0x000fe20000000000 */
.L_x_3:
        /* <DEDUP_REMOVED lines=21> */
[----:B------:R-:W-:Y:S01]  /*0680*/  NOP ;  /* 0x0000000000007918 */ /* 0x000fe20000000000 */
.L_x_4:
[----:B------:R-:W5:Y:S01]  /*0690*/  SHFL.IDX PT, R2, R0, RZ, 0x1f ;  /* 0x00001fff00027589 */ /* 0x000f6200000e0000 */
[----:B------:R-:W-:Y:S01]  /*06a0*/  ELECT P0, URZ, PT ;  /* 0x00000000003f782f */ /* 0x000fe20003800000 */
[----:B------:R-:W-:Y:S01]  /*06b0*/  NOP ;  /* 0x0000000000007918 */ /* 0x000fe20000000000 */
[----:B-1----:R-:W-:Y:S02]  /*06c0*/  UMOV UR4, 0x80 ;  /* 0x0000008000047882 */ /* 0x002fe40000000000 */
[C---:B-----5:R-:W-:Y:S02]  /*06d0*/  ISETP.NE.OR P0, PT, R2.reuse, RZ, !P0 ;  /* 0x000000ff0200720c */ /* 0x060fe40004705670 */
[----:B------:R-:W-:-:S11]  /*06e0*/  ISETP.NE.AND P2, PT, R2, RZ, PT ;  /* 0x000000ff0200720c */ /* 0x000fd60003f45270 */
[----:B------:R-:W-:Y:S01]  /*06f0*/  VOTEU.ALL UP2, P0 ;  /* 0x00000000003f7886 */ /* 0x000fe20000040000 */
[----:B------:R-:W-:Y:S01]  /*0700*/  VOTEU.ALL UP3, P0 ;  /* 0x00000000003f7886 */ /* 0x000fe20000060000 */
[----:B------:R-:W-:Y:S01]  /*0710*/  VOTEU.ALL UP4, P0 ;  /* 0x00000000003f7886 */ /* 0x000fe20000080000 */
[----:B------:R-:W-:Y:S02]  /*0720*/  VOTEU.ALL UP5, P0 ;  /* 0x00000000003f7886 */ /* 0x000fe400000a0000 */
[----:B------:R-:W1:Y:S01]  /*0730*/  @!UP2 S2UR UR9, SR_CgaCtaId ;  /* 0x000000000009a9c3 */ /* 0x000e620000008800 */
[----:B------:R-:W-:Y:S01]  /*0740*/  @!UP2 UMOV UR8, 0x400 ;  /* 0x000004000008a882 */ /* 0x000fe20000000000 */
[----:B------:R-:W-:-:S04]  /*0750*/  @!UP2 UIADD3 UR4, -UR4, 0x100000, URZ ;  /* 0x001000000404a890 */ /* 0x000fc8000fffe13f */
[----:B------:R-:W-:Y:S02]  /*0760*/  @!UP2 USHF.L.U32 UR5, UR4, 0xb, URZ ;  /* 0x0000000b0405a899 */ /* 0x000fe4000800063f */
[----:B------:R-:W-:Y:S02]  /*0770*/  @!UP2 USHF.L.U32 UR4, UR4, 0x1, URZ ;  /* 0x000000010404a899 */ /* 0x000fe4000800063f */
[----:B-1----:R-:W-:Y:S01]  /*0780*/  @!UP2 ULEA UR8, UR9, UR8, 0x18 ;  /* 0x000000080908a291 */ /* 0x002fe2000f8ec03f */
[----:B------:R-:W-:Y:S01]  /*0790*/  VOTEU.ALL UP2, P0 ;  /* 0x00000000003f7886 */ /* 0x000fe20000040000 */
[----:B------:R-:W1:Y:S10]  /*07a0*/  FENCE.VIEW.ASYNC.S ;  /* 0x00000000000073c6 */ /* 0x000e740000000000 */
[----:B-1----:R1:W1:Y:S01]  /*07b0*/  @!UP2 SYNCS.EXCH.64 URZ, [UR8+0x7090], UR4 ;  /* 0x00709004083fa5b2 */ /* 0x0022620008000100 */
[----:B------:R1:W1:Y:S01]  /*07c0*/  @!UP3 SYNCS.EXCH.64 URZ, [UR8+0x7098], UR4 ;  /* 0x00709804083fb5b2 */ /* 0x0002620008000100 */
[----:B------:R1:W1:Y:S01]  /*07d0*/  @!UP4 SYNCS.EXCH.64 URZ, [UR8+0x70a0], UR4 ;  /* 0x0070a004083fc5b2 */ /* 0x0002620008000100 */
[----:B------:R1:W1:Y:S01]  /*07e0*/  @!UP5 SYNCS.EXCH.64 URZ, [UR8+0x70a8], UR4 ;  /* 0x0070a804083fd5b2 */ /* 0x0002620008000100 */
[----:B------:R-:W-:Y:S01]  /*07f0*/  NOP ;  /* 0x0000000000007918 */ /* 0x000fe20000000000 */
[----:B------:R-:W-:Y:S05]  /*0800*/  @P2 BRA `(.L_x_5) ;  /* 0x0000000000402947 */ /* 0x000fea0003800000 */
[----:B-1----:R-:W1:Y:S01]  /*0810*/  S2UR UR5, SR_CgaCtaId ;  /* 0x00000000000579c3 */ /* 0x002e620000008800 */
[----:B------:R-:W-:Y:S01]  /*0820*/  UMOV UR4, 0x400 ;  /* 0x0000040000047882 */ /* 0x000fe20000000000 */
[----:B------:R-:W-:Y:S01]  /*0830*/  UMOV UR8, 0x20 ;  /* 0x0000002000087882 */ /* 0x000fe20000000000 */
[----:B------:R-:W-:Y:S01]  /*0840*/  UMOV UR9, 0x80 ;  /* 0x0000008000097882 */ /* 0x000fe20000000000 */
[----:B------:R-:W-:Y:S01]  /*0850*/  ELECT P0, URZ, PT ;  /* 0x00000000003f782f */ /* 0x000fe20003800000 */
[----:B-1----:R-:W-:Y:S02]  /*0860*/  ULEA UR11, UR5, UR4, 0x18 ;  /* 0x00000004050b7291 */ /* 0x002fe4000f8ec03f */
[----:B------:R-:W-:-:S04]  /*0870*/  UIADD3 UR4, -UR8, 0x100000, URZ ;  /* 0x0010000008047890 */ /* 0x000fc8000fffe13f */
[----:B------:R-:W-:Y:S02]  /*0880*/  USHF.L.U32 UR5, UR4, 0xb, URZ ;  /* 0x0000000b04057899 */ /* 0x000fe4000800063f */
[----:B------:R-:W-:Y:S02]  /*0890*/  USHF.L.U32 UR4, UR4, 0x1, URZ ;  /* 0x0000000104047899 */ /* 0x000fe4000800063f */
[----:B------:R-:W-:-:S04]  /*08a0*/  UIADD3 UR8, -UR9, 0x100000, URZ ;  /* 0x0010000009087890 */ /* 0x000fc8000fffe13f */
[----:B------:R-:W-:Y:S02]  /*08b0*/  USHF.L.U32 UR9, UR8, 0xb, URZ ;  /* 0x0000000b08097899 */ /* 0x000fe4000800063f */
[----:B------:R-:W-:Y:S01]  /*08c0*/  USHF.L.U32 UR8, UR8, 0x1, URZ ;  /* 0x0000000108087899 */ /* 0x000fe2000800063f */
[----:B------:R-:W1:Y:S03]  /*08d0*/  FENCE.VIEW.ASYNC.S ;  /* 0x00000000000073c6 */ /* 0x000e660000000000 */
[----:B-1----:R1:W1:Y:S08]  /*08e0*/  SYNCS.EXCH.64 URZ, [UR11+0x70c0], UR4 ;  /* 0x0070c0040b3f75b2 */ /* 0x0022700008000100 */
[----:B------:R1:W1:Y:S01]  /*08f0*/  SYNCS.EXCH.64 URZ, [UR11+0x70c8], UR8 ;  /* 0x0070c8080b3f75b2 */ /* 0x0002620008000100 */
[----:B------:R-:W-:Y:S01]  /*0900*/  NOP ;  /* 0x0000000000007918 */ /* 0x000fe20000000000 */
.L_x_5:
[----:B------:R-:W-:Y:S01]  /*0910*/  ISETP.NE.AND P0, PT, RZ, UR36, PT ;  /* 0x00000024ff007c0c */ /* 0x000fe2000bf05270 */
[----:B------:R-:W-:Y:S01]  /*0920*/  IMAD.U32 R0, RZ, RZ, UR7 ;  /* 0x00000007ff007e24 */ /* 0x000fe2000f8e00ff */
[----:B------:R-:W-:Y:S01]  /*0930*/  NOP ;  /* 0x0000000000007918 */ /* 0x000fe20000000000 */
[----:B-1234-:R-:W-:Y:S03]  /*0940*/  BAR.SYNC.DEFER_BLOCKING 0x0 ;  /* 0x0000000000007b1d */ /* 0x01efe60000010000 */
[----:B------:R-:W-:-:S07]  /*0950*/  ISETP.EQ.AND P2, PT, R0, 0x1, P1 ;  /* 0x000000010000780c */ /* 0x000fce0000f42270 */
[----:B------:R-:W-:Y:S06]  /*0960*/  @!P0 BRA `(.L_x_6) ;  /* 0x0000003c00dc8947 */ /* 0x000fec0003800000 */
[----:B------:R-:W-:-:S06]  /*0970*/  UISETP.GT.U32.AND UP2, UPT, UR10, 0x3, UPT ;  /* 0x000000030a00788c */ /* 0x000fcc000bf44070 */
[----:B------:R-:W-:-:S13]  /*0980*/  PLOP3.LUT P0, PT, PT, PT, UP2, 0x80, 0x0 ;  /* 0x000000000000781c */ /* 0x000fda0003f0f028 */
[----:B------:R-:W-:Y:S05]  /*0990*/  @P0 EXIT ;  /* 0x000000000000094d */ /* 0x000fea0003800000 */
.L_x_7:
[----:B------:R-:W-:-:S08]  /*09a0*/  NOP ;  /* 0x0000000000007918 */ /* 0x000fd00000000000 */
[----:B------:R-:W1:Y:S02]  /*09b0*/  USETMAXREG.TRY_ALLOC.CTAPOOL UP2, 0xf0 ;  /* 0x000000f0000079c8 */ /* 0x000e640008040600 */
[----:B-1----:R-:W-:-:S13]  /*09c0*/  PLOP3.LUT P0, PT, PT, PT, UP2, 0x80, 0x0 ;  /* 0x000000000000781c */ /* 0x002fda0003f0f028 */
[----:B------:R-:W-:Y:S05]  /*09d0*/  @!P0 BRA `(.L_x_7) ;  /* 0xfffffffc00f08947 */ /* 0x000fea000383ffff */
[----:B------:R-:W-:Y:S01]  /*09e0*/  UISETP.NE.AND UP2, UPT, UR36, 0x1, UPT ;  /* 0x000000012400788c */ /* 0x000fe2000bf45270 */
[----:B------:R-:W1:Y:S01]  /*09f0*/  S2UR UR42, SR_CTAID.X ;  /* 0x00000000002a79c3 */ /* 0x000e620000002500 */
[----:B------:R-:W-:Y:S01]  /*0a00*/  UMOV UR4, URZ ;  /* 0x0000003f00047c82 */ /* 0x000fe20008000000 */
[----:B------:R-:W-:-:S03]  /*0a10*/  UMOV UR5, URZ ;  /* 0x0000003f00057c82 */ /* 0x000fc60008000000 */
[----:B------:R-:W-:-:S13]  /*0a20*/  PLOP3.LUT P0, PT, PT, PT, UP2, 0x80, 0x0 ;  /* 0x000000000000781c */ /* 0x000fda0003f0f028 */
[----:B------:R-:W-:Y:S05]  /*0a30*/  @!P0 BRA `(.L_x_8) ;  /* 0x00000000003c8947 */ /* 0x000fea0003800000 */
[----:B------:R-:W-:Y:S01]  /*0a40*/  UISETP.NE.AND UP2, UPT, UR36, 0x2, UPT ;  /* 0x000000022400788c */ /* 0x000fe2000bf45270 */
[----:B------:R-:W-:-:S05]  /*0a50*/  UMOV UR5, 0x1 ;  /* 0x0000000100057882 */ /* 0x000fca0000000000 */
[----:B------:R-:W-:-:S13]  /*0a60*/  PLOP3.LUT P1, PT, PT, PT, UP2, 0x80, 0x0 ;  /* 0x000000000000781c */ /* 0x000fda0003f2f028 */
[----:B------:R-:W-:Y:S05]  /*0a70*/  @!P1 BRA `(.L_x_8) ;  /* 0x00000000002c9947 */ /* 0x000fea0003800000 */
[----:B------:R-:W-:-:S06]  /*0a80*/  UISETP.NE.AND UP2, UPT, UR36, 0x3, UPT ;  /* 0x000000032400788c */ /* 0x000fcc000bf45270 */
[----:B------:R-:W-:-:S13]  /*0a90*/  PLOP3.LUT P1, PT, PT, PT, UP2, 0x80, 0x0 ;  /* 0x000000000000781c */ /* 0x000fda0003f2f028 */
[----:B------:R-:W-:Y:S05]  /*0aa0*/  @!P1 BRA `(.L_x_9) ;  /* 0x0000000000189947 */ /* 0x000fea0003800000 */
[----:B------:R-:W-:-:S11]  /*0ab0*/  UISETP.NE.AND UP2, UPT, UR36, 0x4, UPT ;  /* 0x000000042400788c */ /* 0x000fd6000bf45270 */
[----:B------:R-:W-:Y:S01]  /*0ac0*/  @!UP2 UMOV UR4, 0x1 ;  /* 0x000000010004a882 */ /* 0x000fe20000000000 */
[----:B------:R-:W-:Y:S01]  /*0ad0*/  @!UP2 UMOV UR5, 0x1 ;  /* 0x000000010005a882 */ /* 0x000fe20000000000 */
[----:B------:R-:W-:Y:S01]  /*0ae0*/  @UP2 UMOV UR4, URZ ;  /* 0x0000003f00042c82 */ /* 0x000fe20008000000 */
[----:B------:R-:W-:Y:S01]  /*0af0*/  @UP2 UMOV UR5, URZ ;  /* 0x0000003f00052c82 */ /* 0x000fe20008000000 */
[----:B------:R-:W-:Y:S05]  /*0b00*/  BRA `(.L_x_8) ;  /* 0x0000000000087947 */ /* 0x000fea0003800000 */
.L_x_9:
[----:B------:R-:W-:Y:S01]  /*0b10*/  UMOV UR4, 0x1 ;  /* 0x0000000100047882 */ /* 0x000fe20000000000 */
[----:B------:R-:W-:-:S05]  /*0b20*/  UMOV UR5, URZ ;  /* 0x0000003f00057c82 */ /* 0x000fca0008000000 */
.L_x_8:
[----:B------:R-:W-:Y:S05]  /*0b30*/  @!P0 BRA `(.L_x_10) ;  /* 0x00000000003c8947 */ /* 0x000fea0003800000 */
[----:B------:R-:W-:-:S06]  /*0b40*/  UISETP.NE.AND UP2, UPT, UR36, 0x2, UPT ;  /* 0x000000022400788c */ /* 0x000fcc000bf45270 */
[----:B------:R-:W-:-:S13]  /*0b50*/  PLOP3.LUT P0, PT, PT, PT, UP2, 0x80, 0x0 ;  /* 0x000000000000781c */ /* 0x000fda0003f0f028 */
[----:B------:R-:W-:Y:S05]  /*0b60*/  @!P0 BRA `(.L_x_11) ;  /* 0x0000000000288947 */ /* 0x000fea0003800000 */
[----:B------:R-:W-:-:S06]  /*0b70*/  UISETP.NE.AND UP2, UPT, UR36, 0x3, UPT ;  /* 0x000000032400788c */ /* 0x000fcc000bf45270 */
[----:B------:R-:W-:-:S13]  /*0b80*/  PLOP3.LUT P0, PT, PT, PT, UP2, 0x80, 0x0 ;  /* 0x000000000000781c */ /* 0x000fda0003f0f028 */
[----:B------:R-:W-:Y:S05]  /*0b90*/  @!P0 BRA `(.L_x_12) ;  /* 0x0000000000148947 */ /* 0x000fea0003800000 */
[----:B------:R-:W-:-:S06]  /*0ba0*/  UISETP.NE.AND UP2, UPT, UR36, 0x4, UPT ;  /* 0x000000042400788c */ /* 0x000fcc000bf45270 */
[----:B------:R-:W-:-:S13]  /*0bb0*/  PLOP3.LUT P0, PT, PT, PT, UP2, 0x80, 0x0 ;  /* 0x000000000000781c */ /* 0x000fda0003f0f028 */
[----:B------:R-:W-:Y:S05]  /*0bc0*/  @P0 BRA `(.L_x_13) ;  /* 0x00000000001c0947 */ /* 0x000fea0003800000 */
[----:B-1----:R-:W-:Y:S01]  /*0bd0*/  ULEA UR42, UR42, 0x3, 0x1 ;  /* 0x000000032a2a7891 */ /* 0x002fe2000f8e083f */
[----:B------:R-:W-:Y:S11]  /*0be0*/  BRA `(.L_x_13) ;  /* 0x0000000000147947 */ /* 0x000ff60003800000 */
.L_x_12:
[----:B-1----:R-:W-:Y:S01]  /*0bf0*/  ULEA UR42, UR42, 0x2, 0x1 ;  /* 0x000000022a2a7891 */ /* 0x002fe2000f8e083f */
[----:B------:R-:W-:Y:S11]  /*0c00*/  BRA `(.L_x_13) ;  /* 0x00000000000c7947 */ /* 0x000ff60003800000 */
.L_x_11:
[----:B-1----:R-:W-:Y:S01]  /*0c10*/  ULEA UR42, UR42, 0x1, 0x1 ;  /* 0x000000012a2a7891 */ /* 0x002fe2000f8e083f */
[----:B------:R-:W-:Y:S11]  /*0c20*/  BRA `(.L_x_13) ;  /* 0x0000000000047947 */ /* 0x000ff60003800000 */
.L_x_10:
[----:B-1----:R-:W-:-:S12]  /*0c30*/  USHF.L.U32 UR42, UR42, 0x1, URZ ;  /* 0x000000012a2a7899 */ /* 0x002fd8000800063f */
.L_x_13:
[----:B------:R-:W-:-:S04]  /*0c40*/  ULOP3.LUT UR6, UR6, 0x1, URZ, 0xfc, !UPT ;  /* 0x0000000106067892 */ /* 0x000fc8000f8efc3f */
[----:B------:R-:W-:-:S06]  /*0c50*/  UISETP.NE.AND UP2, UPT, UR6, 0x3, UPT ;  /* 0x000000030600788c */ /* 0x000fcc000bf45270 */
[----:B------:R-:W-:-:S13]  /*0c60*/  PLOP3.LUT P0, PT, PT, PT, UP2, 0x80, 0x0 ;  /* 0x000000000000781c */ /* 0x000fda0003f0f028 */
[----:B------:R-:W-:Y:S05]  /*0c70*/  @!P0 BRA `(.L_x_14) ;  /* 0x0000000000048947 */ /* 0x000fea0003800000 */
[----:B-1----:R-:W-:Y:S01]  /*0c80*/  BPT.TRAP 0x1 ;  /* 0x000000040000795c */ /* 0x002fe20000300000 */
.L_x_14:
[----:B------:R-:W2:Y:S01]  /*0c90*/  S2UR UR6, SR_CgaCtaId ;  /* 0x00000000000679c3 */ /* 0x000ea20000008800 */
[----:B------:R-:W-:Y:S01]  /*0ca0*/  UMOV UR37, 0x400 ;  /* 0x0000040000257882 */ /* 0x000fe20000000000 */
[----:B------:R-:W-:-:S05]  /*0cb0*/  IMAD.U32 R0, RZ, RZ, UR4 ;  /* 0x00000004ff007e24 */ /* 0x000fca000f8e00ff */
[----:B------:R-:W-:Y:S01]  /*0cc0*/  SHF.L.U32 R0, R0, 0x1f, RZ ;  /* 0x0000001f00007819 */ /* 0x000fe200000006ff */
[----:B--2---:R-:W-:-:S04]  /*0cd0*/  ULEA UR37, UR6, UR37, 0x18 ;  /* 0x0000002506257291 */ /* 0x004fc8000f8ec03f */
[----:B------:R-:W-:-:S09]  /*0ce0*/  ULEA UR6, UR5, UR37, 0x3 ;  /* 0x0000002505067291 */ /* 0x000fd2000f8e183f */
[----:B------:R-:W2:Y:S02]  /*0cf0*/  SYNCS.PHASECHK.TRANS64.TRYWAIT P1, [UR6+0x7050], R0 ;  /* 0x00705000ff0075a7 */ /* 0x000ea40008020146 */
[----:B--2---:R-:W-:Y:S05]  /*0d00*/  @!P1 BRA `(.L_x_15) ;  /* 0x0000004c00009947 */ /* 0x004fea0003800000 */
.L_x_87:
[----:B------:R-:W-:Y:S05]  /*0d10*/  @!P0 BRA `(.L_x_16) ;  /* 0x0000000000048947 */ /* 0x000fea0003800000 */
[----:B-1----:R-:W-:Y:S01]  /*0d20*/  BPT.TRAP 0x1 ;  /* 0x000000040000795c */ /* 0x002fe20000300000 */
.L_x_16:
[----:B------:R-:W-:Y:S01]  /*0d30*/  SHF.L.U32 R56, RZ, 0x1f, RZ ;  /* 0x0000001fff387819 */ /* 0x000fe200000006ff */
[----:B------:R-:W-:Y:S01]  /*0d40*/  UIADD3 UR15, UR37, 0x7090, URZ ;  /* 0x00007090250f7890 */ /* 0x000fe2000fffe03f */
[----:B------:R-:W-:Y:S02]  /*0d50*/  ISETP.NE.AND P2, PT, RZ, UR10, PT ;  /* 0x0000000aff007c0c */ /* 0x000fe4000bf45270 */
[----:B------:R-:W3:Y:S02]  /*0d60*/  SYNCS.PHASECHK.TRANS64.TRYWAIT P1, [UR37+0x7000], R56 ;  /* 0x00700038ff0075a7 */ /* 0x000ee40008020165 */
[----:B---3--:R-:W-:Y:S09]  /*0d70*/  @!P1 BRA `(.L_x_17) ;  /* 0x0000004800fc9947 */ /* 0x008ff20003800000 */
.L_x_88:
[----:B------:R-:W-:Y:S01]  /*0d80*/  ULEA UR10, UR10, UR15, 0x3 ;  /* 0x0000000f0a0a7291 */ /* 0x000fe2000f8e183f */
[----:B--2---:R-:W-:Y:S01]  /*0d90*/  SEL R0, RZ, 0x1, P2 ;  /* 0x00000001ff007807 */ /* 0x004fe20001000000 */
[----:B------:R-:W-:-:S03]  /*0da0*/  UIADD3 UR13, UR36, -0x1, URZ ;  /* 0xffffffff240d7890 */ /* 0x000fc6000fffe03f */
[----:B------:R-:W-:Y:S01]  /*0db0*/  SHF.L.U32 R0, R0, 0x1f, RZ ;  /* 0x0000001f00007819 */ /* 0x000fe200000006ff */
[----:B------:R-:W-:-:S03]  /*0dc0*/  USHF.L.U32 UR13, UR13, 0x3, URZ ;  /* 0x000000030d0d7899 */ /* 0x000fc6000800063f */
[----:B------:R-:W2:Y:S02]  /*0dd0*/  SYNCS.PHASECHK.TRANS64.TRYWAIT P1, [UR10], R0 ;  /* 0x00000000ff0075a7 */ /* 0x000ea4000802014a */
[----:B--2---:R-:W-:Y:S07]  /*0de0*/  @!P1 BRA `(.L_x_18) ;  /* 0x0000004800f89947 */ /* 0x004fee0003800000 */
.L_x_89:
[----:B------:R-:W-:Y:S01]  /*0df0*/  USHF.R.U32.HI UR4, URZ, 0x4, UR37 ;  /* 0x000000043f047899 */ /* 0x000fe20008011625 */
[----:B------:R-:W-:Y:S01]  /*0e00*/  WARPGROUP.ARRIVE ;  /* 0x00000000000079c5 */ /* 0x000fe20000000000 */
[----:B------:R-:W-:Y:S02]  /*0e10*/  UIADD3 UR6, UR37, 0x2000, URZ ;  /* 0x0000200025067890 */ /* 0x000fe4000fffe03f */
[----:B------:R-:W-:Y:S02]  /*0e20*/  ULOP3.LUT UR4, UR4, 0x3fff, URZ, 0xc0, !UPT ;  /* 0x00003fff04047892 */ /* 0x000fe4000f8ec03f */
[----:B------:R-:W-:Y:S02]  /*0e30*/  USHF.R.U32.HI UR6, URZ, 0x4, UR6 ;  /* 0x000000043f067899 */ /* 0x000fe40008011606 */
[----:B------:R-:W-:Y:S02]  /*0e40*/  ULOP3.LUT UR4, UR4, 0x10000, URZ, 0xfc, !UPT ;  /* 0x0001000004047892 */ /* 0x000fe4000f8efc3f */
[----:B------:R-:W-:-:S02]  /*0e50*/  ULOP3.LUT UR12, UR6, 0x3fff, URZ, 0xc0, !UPT ;  /* 0x00003fff060c7892 */ /* 0x000fc4000f8ec03f */
[----:B------:R-:W-:Y:S02]  /*0e60*/  ULEA UR8, UR5, UR4, 0x8 ;  /* 0x0000000405087291 */ /* 0x000fe4000f8e403f */
[----:B------:R-:W-:Y:S01]  /*0e70*/  ULOP3.LUT UR14, UR12, 0x10000, URZ, 0xfc, !UPT ;  /* 0x000100000c0e7892 */ /* 0x000fe2000f8efc3f */
[----:B------:R-:W-:Y:S01]  /*0e80*/  UMOV UR5, 0x80000020 ;  /* 0x8000002000057882 */ /* 0x000fe20000000000 */
[----:B------:R-:W-:Y:S02]  /*0e90*/  UMOV UR7, 0x80000020 ;  /* 0x8000002000077882 */ /* 0x000fe40000000000 */
[----:B------:R-:W-:Y:S01]  /*0ea0*/  UIADD3 UR10, UR14, 0x2, URZ ;  /* 0x000000020e0a7890 */ /* 0x000fe2000fffe03f */
[----:B------:R-:W-:Y:S02]  /*0eb0*/  UMOV UR4, UR8 ;  /* 0x0000000800047c82 */ /* 0x000fe40008000000 */
[----:B------:R-:W-:Y:S01]  /*0ec0*/  UMOV UR6, UR14 ;  /* 0x0000000e00067c82 */ /* 0x000fe20008000000 */
[----:B------:R-:W-:Y:S01]  /*0ed0*/  UIADD3 UR8, UR8, 0x2, URZ ;  /* 0x0000000208087890 */ /* 0x000fe2000fffe03f */
[----:B------:R-:W-:Y:S01]  /*0ee0*/  HGMMA.64x64x16.F32 R24, gdesc[UR4], RZ, !UPT, gsb0 ;  /* 0x00e00000041879f0 */ /* 0x000fe2000c0008ff */
[----:B------:R-:W-:Y:S01]  /*0ef0*/  UMOV UR9, 0x80000020 ;  /* 0x8000002000097882 */ /* 0x000fe20000000000 */
[----:B------:R-:W-:Y:S01]  /*0f00*/  UMOV UR11, 0x80000020 ;  /* 0x80000020000b7882 */ /* 0x000fe20000000000 */
[----:B------:R-:W-:Y:S01]  /*0f10*/  ULDC UR6, c[0x0][0x604] ;  /* 0x0001810000067ab9 */ /* 0x000fe20000000800 */
[----:B------:R-:W-:-:S02]  /*0f20*/  WARPGROUP.DEPBAR.LE gsb0, 0x0 ;  /* 0x00008000000079c5 */ /* 0x000fc40000010000 */
[----:B------:R-:W-:-:S06]  /*0f30*/  WARPGROUP.ARRIVE ;  /* 0x00000000000079c5 */ /* 0x000fcc0000000000 */
[----:B------:R-:W-:Y:S03]  /*0f40*/  HGMMA.64x64x16.F32 R24, gdesc[UR8], R24, gsb0 ;  /* 0x00e00000081879f0 */ /* 0x000fe60008000818 */
[----:B------:R-:W-:Y:S02]  /*0f50*/  WARPGROUP.DEPBAR.LE gsb0, 0x0 ;  /* 0x00008000000079c5 */ /* 0x000fe40000010000 */
[----:B--2---:R-:W-:-:S04]  /*0f60*/  FMNMX R3, R24, R25, !PT ;  /* 0x0000001918037209 */ /* 0x004fc80007800000 */
[----:B------:R-:W-:-:S04]  /*0f70*/  FMNMX R0, R28, R3, !PT ;  /* 0x000000031c007209 */ /* 0x000fc80007800000 */
        /* <DEDUP_REMOVED lines=12> */
[----:B------:R-:W-:-:S05]  /*1040*/  FMNMX R2, R53, R0, !PT ;  /* 0x0000000035027209 */ /* 0x000fca0007800000 */
[----:B------:R-:W2:Y:S02]  /*1050*/  SHFL.BFLY PT, R3, R2, 0x1, 0x1f ;  /* 0x0c201f0002037f89 */ /* 0x000ea400000e0000 */
[----:B--2---:R-:W-:Y:S02]  /*1060*/  FMNMX R4, R2, R3, !PT ;  /* 0x0000000302047209 */ /* 0x004fe40007800000 */
[----:B------:R-:W-:-:S03]  /*1070*/  FMNMX R3, R26, R27, !PT ;  /* 0x0000001b1a037209 */ /* 0x000fc60007800000 */
[----:B------:R-:W2:Y:S01]  /*1080*/  SHFL.BFLY PT, R7, R4, 0x2, 0x1f ;  /* 0x0c401f0004077f89 */ /* 0x000ea200000e0000 */
[----:B------:R-:W-:-:S04]  /*1090*/  FMNMX R0, R30, R3, !PT ;  /* 0x000000031e007209 */ /* 0x000fc80007800000 */
[----:B------:R-:W-:-:S04]  /*10a0*/  FMNMX R5, R31, R0, !PT ;  /* 0x000000001f057209 */ /* 0x000fc80007800000 */
[----:B------:R-:W-:-:S04]  /*10b0*/  FMNMX R0, R34, R5, !PT ;  /* 0x0000000522007209 */ /* 0x000fc80007800000 */
[----:B------:R-:W-:-:S04]  /*10c0*/  FMNMX R5, R35, R0, !PT ;  /* 0x0000000023057209 */ /* 0x000fc80007800000 */
[----:B------:R-:W-:-:S04]  /*10d0*/  FMNMX R0, R38, R5, !PT ;  /* 0x0000000526007209 */ /* 0x000fc80007800000 */
[----:B------:R-:W-:Y:S02]  /*10e0*/  FMNMX R5, R39, R0, !PT ;  /* 0x0000000027057209 */ /* 0x000fe40007800000 */
[----:B--2---:R-:W-:Y:S02]  /*10f0*/  FMNMX R3, R4, R7, !PT ;  /* 0x0000000704037209 */ /* 0x004fe40007800000 */
[----:B------:R-:W-:Y:S02]  /*1100*/  FMNMX R0, R42, R5, !PT ;  /* 0x000000052a007209 */ /* 0x000fe40007800000 */
[----:B------:R-:W-:Y:S02]  /*1110*/  FSETP.NEU.AND P1, PT, R3, -INF , PT ;  /* 0xff8000000300780b */ /* 0x000fe40003f2d000 */
[----:B------:R-:W-:Y:S02]  /*1120*/  FMNMX R5, R43, R0, !PT ;  /* 0x000000002b057209 */ /* 0x000fe40007800000 */
[----:B------:R-:W-:-:S02]  /*1130*/  FSEL R6, R3, RZ, P1 ;  /* 0x000000ff03067208 */ /* 0x000fc40000800000 */
[----:B------:R-:W-:-:S03]  /*1140*/  FMNMX R0, R46, R5, !PT ;  /* 0x000000052e007209 */ /* 0x000fc60007800000 */
[----:B------:R-:W-:Y:S01]  /*1150*/  FMUL R6, R6, UR6 ;  /* 0x0000000606067c20 */ /* 0x000fe20008400000 */
[----:B------:R-:W-:-:S03]  /*1160*/  FMNMX R5, R47, R0, !PT ;  /* 0x000000002f057209 */ /* 0x000fc60007800000 */
[--C-:B------:R-:W-:Y:S01]  /*1170*/  FFMA R24, R24, UR6, -R6.reuse ;  /* 0x0000000618187c23 */ /* 0x100fe20008000806 */
[--C-:B------:R-:W-:Y:S01]  /*1180*/  FFMA R28, R28, UR6, -R6.reuse ;  /* 0x000000061c1c7c23 */ /* 0x100fe20008000806 */
[--C-:B------:R-:W-:Y:S01]  /*1190*/  FFMA R25, R25, UR6, -R6.reuse ;  /* 0x0000000619197c23 */ /* 0x100fe20008000806 */
[----:B------:R-:W-:Y:S01]  /*11a0*/  FMNMX R0, R50, R5, !PT ;  /* 0x0000000532007209 */ /* 0x000fe20007800000 */
[--C-:B------:R-:W-:Y:S01]  /*11b0*/  FFMA R36, R36, UR6, -R6.reuse ;  /* 0x0000000624247c23 */ /* 0x100fe20008000806 */
[----:B------:R-:W-:Y:S01]  /*11c0*/  FSETP.GEU.AND P6, PT, R24, -126, PT ;  /* 0xc2fc00001800780b */ /* 0x000fe20003fce000 */
[--C-:B------:R-:W-:Y:S01]  /*11d0*/  FFMA R29, R29, UR6, -R6.reuse ;  /* 0x000000061d1d7c23 */ /* 0x100fe20008000806 */
[----:B------:R-:W-:Y:S01]  /*11e0*/  FSETP.GEU.AND P5, PT, R28, -126, PT ;  /* 0xc2fc00001c00780b */ /* 0x000fe20003fae000 */
[--C-:B------:R-:W-:Y:S01]  /*11f0*/  FFMA R33, R33, UR6, -R6.reuse ;  /* 0x0000000621217c23 */ /* 0x100fe20008000806 */
[----:B------:R-:W-:Y:S01]  /*1200*/  FSETP.GEU.AND P2, PT, R25, -126, PT ;  /* 0xc2fc00001900780b */ /* 0x000fe20003f4e000 */
[--C-:B------:R-:W-:Y:S01]  /*1210*/  FFMA R32, R32, UR6, -R6.reuse ;  /* 0x0000000620207c23 */ /* 0x100fe20008000806 */
[----:B------:R-:W-:Y:S01]  /*1220*/  FMNMX R5, R51, R0, !PT ;  /* 0x0000000033057209 */ /* 0x000fe20007800000 */
[--C-:B------:R-:W-:Y:S01]  /*1230*/  FFMA R40, R40, UR6, -R6.reuse ;  /* 0x0000000628287c23 */ /* 0x100fe20008000806 */
[----:B------:R-:W-:Y:S01]  /*1240*/  FSETP.GEU.AND P3, PT, R29, -126, PT ;  /* 0xc2fc00001d00780b */ /* 0x000fe20003f6e000 */
[--C-:B------:R-:W-:Y:S01]  /*1250*/  FFMA R37, R37, UR6, -R6.reuse ;  /* 0x0000000625257c23 */ /* 0x100fe20008000806 */
[----:B------:R-:W-:Y:S01]  /*1260*/  FMNMX R0, R54, R5, !PT ;  /* 0x0000000536007209 */ /* 0x000fe20007800000 */
[--C-:B------:R-:W-:Y:S01]  /*1270*/  FFMA R48, R48, UR6, -R6.reuse ;  /* 0x0000000630307c23 */ /* 0x100fe20008000806 */
[----:B------:R-:W-:Y:S01]  /*1280*/  FSETP.GEU.AND P4, PT, R33, -126, PT ;  /* 0xc2fc00002100780b */ /* 0x000fe20003f8e000 */
[----:B------:R-:W-:Y:S01]  /*1290*/  @!P6 FMUL R24, R24, 0.5 ;  /* 0x3f0000001818e820 */ /* 0x000fe20000400000 */
[----:B------:R-:W-:Y:S01]  /*12a0*/  FMNMX R0, R55, R0, !PT ;  /* 0x0000000037007209 */ /* 0x000fe20007800000 */
[----:B------:R-:W-:Y:S01]  /*12b0*/  @!P5 FMUL R28, R28, 0.5 ;  /* 0x3f0000001c1cd820 */ /* 0x000fe20000400000 */
[----:B------:R-:W-:Y:S01]  /*12c0*/  FSETP.GEU.AND P1, PT, R32, -126, PT ;  /* 0xc2fc00002000780b */ /* 0x000fe20003f2e000 */
[----:B------:R-:W-:Y:S01]  /*12d0*/  @!P2 FMUL R25, R25, 0.5 ;  /* 0x3f0000001919a820 */ /* 0x000fe20000400000 */
[--C-:B------:R-:W-:Y:S01]  /*12e0*/  FFMA R41, R41, UR6, -R6.reuse ;  /* 0x0000000629297c23 */ /* 0x100fe20008000806 */
[----:B------:R-:W2:Y:S01]  /*12f0*/  MUFU.EX2 R24, R24 ;  /* 0x0000001800187308 */ /* 0x000ea20000000800 */
[----:B------:R-:W3:Y:S01]  /*1300*/  SHFL.BFLY PT, R5, R0, 0x1, 0x1f ;  /* 0x0c201f0000057f89 */ /* 0x000ee200000e0000 */
[----:B------:R-:W-:Y:S01]  /*1310*/  @!P3 FMUL R29, R29, 0.5 ;  /* 0x3f0000001d1db820 */ /* 0x000fe20000400000 */
[--C-:B------:R-:W-:Y:S01]  /*1320*/  FFMA R45, R45, UR6, -R6.reuse ;  /* 0x000000062d2d7c23 */ /* 0x100fe20008000806 */
[--C-:B------:R-:W-:Y:S01]  /*1330*/  FFMA R49, R49, UR6, -R6.reuse ;  /* 0x0000000631317c23 */ /* 0x100fe20008000806 */
[--C-:B------:R-:W-:Y:S01]  /*1340*/  FFMA R44, R44, UR6, -R6.reuse ;  /* 0x000000062c2c7c23 */ /* 0x100fe20008000806 */
[----:B------:R-:W-:Y:S01]  /*1350*/  @!P4 FMUL R33, R33, 0.5 ;  /* 0x3f0000002121c820 */ /* 0x000fe20000400000 */
[--C-:B------:R-:W-:Y:S01]  /*1360*/  FFMA R52, R52, UR6, -R6.reuse ;  /* 0x0000000634347c23 */ /* 0x100fe20008000806 */
[----:B------:R-:W4:Y:S01]  /*1370*/  MUFU.EX2 R28, R28 ;  /* 0x0000001c001c7308 */ /* 0x000f220000000800 */
[----:B------:R-:W-:Y:S01]  /*1380*/  FFMA R53, R53, UR6, -R6 ;  /* 0x0000000635357c23 */ /* 0x000fe20008000806 */
[----:B------:R-:W-:-:S06]  /*1390*/  @!P1 FMUL R32, R32, 0.5 ;  /* 0x3f00000020209820 */ /* 0x000fcc0000400000 */
[----:B------:R-:W5:Y:S01]  /*13a0*/  MUFU.EX2 R25, R25 ;  /* 0x0000001900197308 */ /* 0x000f620000000800 */
[----:B--2---:R-:W-:Y:S01]  /*13b0*/  @!P6 FMUL R24, R24, R24 ;  /* 0x000000181818e220 */ /* 0x004fe20000400000 */
[----:B------:R-:W-:-:S06]  /*13c0*/  FSETP.GEU.AND P6, PT, R36, -126, PT ;  /* 0xc2fc00002400780b */ /* 0x000fcc0003fce000 */
[----:B------:R-:W2:Y:S01]  /*13d0*/  MUFU.EX2 R29, R29 ;  /* 0x0000001d001d7308 */ /* 0x000ea20000000800 */
[----:B----4-:R-:W-:Y:S01]  /*13e0*/  @!P5 FMUL R28, R28, R28 ;  /* 0x0000001c1c1cd220 */ /* 0x010fe20000400000 */
[----:B------:R-:W-:Y:S02]  /*13f0*/  FSETP.GEU.AND P5, PT, R40, -126, PT ;  /* 0xc2fc00002800780b */ /* 0x000fe40003fae000 */
[----:B---3--:R-:W-:-:S03]  /*1400*/  FMNMX R5, R0, R5, !PT ;  /* 0x0000000500057209 */ /* 0x008fc60007800000 */
[----:B------:R-:W-:Y:S01]  /*1410*/  @!P6 FMUL R36, R36, 0.5 ;  /* 0x3f0000002424e820 */ /* 0x000fe20000400000 */
[----:B------:R-:W3:Y:S01]  /*1420*/  MUFU.EX2 R33, R33 ;  /* 0x0000002100217308 */ /* 0x000ee20000000800 */
[----:B-----5:R-:W-:Y:S01]  /*1430*/  @!P2 FMUL R25, R25, R25 ;  /* 0x000000191919a220 */ /* 0x020fe20000400000 */
[----:B------:R-:W-:Y:S01]  /*1440*/  FSETP.GEU.AND P2, PT, R37, -126, PT ;  /* 0xc2fc00002500780b */ /* 0x000fe20003f4e000 */
[----:B------:R-:W4:Y:S04]  /*1450*/  SHFL.BFLY PT, R4, R5, 0x2, 0x1f ;  /* 0x0c401f0005047f89 */ /* 0x000f2800000e0000 */
[----:B------:R-:W-:Y:S01]  /*1460*/  @!P5 FMUL R40, R40, 0.5 ;  /* 0x3f0000002828d820 */ /* 0x000fe20000400000 */
[----:B------:R-:W5:Y:S01]  /*1470*/  MUFU.EX2 R36, R36 ;  /* 0x0000002400247308 */ /* 0x000f620000000800 */
[----:B--2---:R-:W-:Y:S01]  /*1480*/  @!P3 FMUL R29, R29, R29 ;  /* 0x0000001d1d1db220 */ /* 0x004fe20000400000 */
[----:B------:R-:W-:-:S05]  /*1490*/  FSETP.GEU.AND P3, PT, R41, -126, PT ;  /* 0xc2fc00002900780b */ /* 0x000fca0003f6e000 */
[----:B------:R-:W-:Y:S01]  /*14a0*/  @!P2 FMUL R37, R37, 0.5 ;  /* 0x3f0000002525a820 */ /* 0x000fe20000400000 */
[----:B------:R-:W2:Y:S01]  /*14b0*/  MUFU.EX2 R7, R40 ;  /* 0x0000002800077308 */ /* 0x000ea20000000800 */
[----:B---3--:R-:W-:Y:S01]  /*14c0*/  @!P4 FMUL R33, R33, R33 ;  /* 0x000000212121c220 */ /* 0x008fe20000400000 */
[----:B------:R-:W-:-:S05]  /*14d0*/  FSETP.GEU.AND P4, PT, R45, -126, PT ;  /* 0xc2fc00002d00780b */ /* 0x000fca0003f8e000 */
[----:B------:R-:W-:Y:S01]  /*14e0*/  @!P3 FMUL R41, R41, 0.5 ;  /* 0x3f0000002929b820 */ /* 0x000fe20000400000 */
[----:B------:R-:W3:Y:S01]  /*14f0*/  MUFU.EX2 R32, R32 ;  /* 0x0000002000207308 */ /* 0x000ee20000000800 */
[----:B-----5:R-:W-:Y:S01]  /*1500*/  @!P6 FMUL R36, R36, R36 ;  /* 0x000000242424e220 */ /* 0x020fe20000400000 */
[----:B------:R-:W-:Y:S02]  /*1510*/  FSETP.GEU.AND P6, PT, R48, -126, PT ;  /* 0xc2fc00003000780b */ /* 0x000fe40003fce000 */
[----:B----4-:R-:W-:-:S03]  /*1520*/  FMNMX R4, R5, R4, !PT ;  /* 0x0000000405047209 */ /* 0x010fc60007800000 */
[----:B------:R-:W-:Y:S01]  /*1530*/  @!P4 FMUL R45, R45, 0.5 ;  /* 0x3f0000002d2dc820 */ /* 0x000fe20000400000 */
[----:B------:R-:W4:Y:S01]  /*1540*/  MUFU.EX2 R37, R37 ;  /* 0x0000002500257308 */ /* 0x000f220000000800 */
[----:B--2---:R-:W-:Y:S01]  /*1550*/  @!P5 FMUL R7, R7, R7 ;  /* 0x000000070707d220 */ /* 0x004fe20000400000 */
[----:B------:R-:W-:-:S03]  /*1560*/  FSETP.GEU.AND P5, PT, R49, -126, PT ;  /* 0xc2fc00003100780b */ /* 0x000fc60003fae000 */
[----:B------:R-:W-:Y:S01]  /*1570*/  FADD R2, R24, R7 ;  /* 0x0000000718027221 */ /* 0x000fe20000000000 */
[----:B------:R-:W-:Y:S01]  /*1580*/  F2FP.F16.F32.PACK_AB R24, R25, R24 ;  /* 0x000000181918723e */ /* 0x000fe200000000ff */
[----:B------:R-:W-:Y:S01]  /*1590*/  @!P6 FMUL R48, R48, 0.5 ;  /* 0x3f0000003030e820 */ /* 0x000fe20000400000 */
[----:B------:R-:W2:Y:S01]  /*15a0*/  MUFU.EX2 R8, R41 ;  /* 0x0000002900087308 */ /* 0x000ea20000000800 */
[----:B---3--:R-:W-:Y:S01]  /*15b0*/  @!P1 FMUL R32, R32, R32 ;  /* 0x0000002020209220 */ /* 0x008fe20000400000 */
[----:B------:R-:W-:-:S05]  /*15c0*/  FSETP.GEU.AND P1, PT, R44, -126, PT ;  /* 0xc2fc00002c00780b */ /* 0x000fca0003f2e000 */
[----:B------:R-:W-:Y:S01]  /*15d0*/  @!P5 FMUL R49, R49, 0.5 ;  /* 0x3f0000003131d820 */ /* 0x000fe20000400000 */
[----:B------:R-:W3:Y:S01]  /*15e0*/  MUFU.EX2 R9, R48 ;  /* 0x0000003000097308 */ /* 0x000ee20000000800 */
[----:B----4-:R-:W-:Y:S01]  /*15f0*/  @!P2 FMUL R37, R37, R37 ;  /* 0x000000252525a220 */ /* 0x010fe20000400000 */
[----:B------:R-:W-:-:S04]  /*1600*/  FSETP.NEU.AND P2, PT, R4, -INF , PT ;  /* 0xff8000000400780b */ /* 0x000fc80003f4d000 */
[----:B------:R-:W-:Y:S01]  /*1610*/  FSEL R0, R4, RZ, P2 ;  /* 0x000000ff04007208 */ /* 0x000fe20001000000 */
[----:B------:R-:W-:Y:S01]  /*1620*/  @!P1 FMUL R44, R44, 0.5 ;  /* 0x3f0000002c2c9820 */ /* 0x000fe20000400000 */
[----:B------:R-:W4:Y:S01]  /*1630*/  MUFU.EX2 R10, R45 ;  /* 0x0000002d000a7308 */ /* 0x000f220000000800 */
[----:B--2---:R-:W-:Y:S01]  /*1640*/  @!P3 FMUL R8, R8, R8 ;  /* 0x000000080808b220 */ /* 0x004fe20000400000 */
[----:B------:R-:W-:Y:S01]  /*1650*/  FSETP.GEU.AND P2, PT, R52, -126, PT ;  /* 0xc2fc00003400780b */ /* 0x000fe20003f4e000 */
[----:B------:R-:W-:Y:S01]  /*1660*/  FMUL R0, R0, UR6 ;  /* 0x0000000600007c20 */ /* 0x000fe20008400000 */
[----:B------:R-:W-:-:S03]  /*1670*/  FSETP.GEU.AND P3, PT, R53, -126, PT ;  /* 0xc2fc00003500780b */ /* 0x000fc60003f6e000 */
[--C-:B------:R-:W-:Y:S01]  /*1680*/  FFMA R30, R30, UR6, -R0.reuse ;  /* 0x000000061e1e7c23 */ /* 0x100fe20008000800 */
[----:B------:R-:W2:Y:S01]  /*1690*/  MUFU.EX2 R6, R49 ;  /* 0x0000003100067308 */ /* 0x000ea20000000800 */
[--C-:B------:R-:W-:Y:S01]  /*16a0*/  FFMA R27, R27, UR6, -R0.reuse ;  /* 0x000000061b1b7c23 */ /* 0x100fe20008000800 */
[--C-:B------:R-:W-:Y:S01]  /*16b0*/  FFMA R31, R31, UR6, -R0.reuse ;  /* 0x000000061f1f7c23 */ /* 0x100fe20008000800 */
[--C-:B------:R-:W-:Y:S01]  /*16c0*/  FFMA R26, R26, UR6, -R0.reuse ;  /* 0x000000061a1a7c23 */ /* 0x100fe20008000800 */
[----:B---3--:R-:W-:Y:S01]  /*16d0*/  @!P6 FMUL R9, R9, R9 ;  /* 0x000000090909e220 */ /* 0x008fe20000400000 */
[----:B------:R-:W-:Y:S01]  /*16e0*/  FSETP.GEU.AND P6, PT, R30, -126, PT ;  /* 0xc2fc00001e00780b */ /* 0x000fe20003fce000 */
[--C-:B------:R-:W-:Y:S01]  /*16f0*/  FFMA R42, R42, UR6, -R0.reuse ;  /* 0x000000062a2a7c23 */ /* 0x100fe20008000800 */
[----:B------:R-:W-:Y:S01]  /*1700*/  @!P2 FMUL R52, R52, 0.5 ;  /* 0x3f0000003434a820 */ /* 0x000fe20000400000 */
[----:B------:R-:W3:Y:S01]  /*1710*/  MUFU.EX2 R5, R44 ;  /* 0x0000002c00057308 */ /* 0x000ee20000000800 */
[----:B----4-:R-:W-:Y:S01]  /*1720*/  @!P4 FMUL R10, R10, R10 ;  /* 0x0000000a0a0ac220 */ /* 0x010fe20000400000 */
[----:B------:R-:W-:Y:S01]  /*1730*/  FSETP.GEU.AND P4, PT, R27, -126, PT ;  /* 0xc2fc00001b00780b */ /* 0x000fe20003f8e000 */
[----:B------:R-:W-:Y:S01]  /*1740*/  @!P3 FMUL R53, R53, 0.5 ;  /* 0x3f0000003535b820 */ /* 0x000fe20000400000 */
[--C-:B------:R-:W-:Y:S01]  /*1750*/  FFMA R34, R34, UR6, -R0.reuse ;  /* 0x0000000622227c23 */ /* 0x100fe20008000800 */
[--C-:B------:R-:W-:Y:S01]  /*1760*/  FFMA R35, R35, UR6, -R0.reuse ;  /* 0x0000000623237c23 */ /* 0x100fe20008000800 */
[--C-:B------:R-:W-:Y:S01]  /*1770*/  FFMA R39, R39, UR6, -R0.reuse ;  /* 0x0000000627277c23 */ /* 0x100fe20008000800 */
[--C-:B------:R-:W-:Y:S01]  /*1780*/  FFMA R50, R50, UR6, -R0.reuse ;  /* 0x0000000632327c23 */ /* 0x100fe20008000800 */
[----:B------:R-:W4:Y:S01]  /*1790*/  MUFU.EX2 R11, R52 ;  /* 0x00000034000b7308 */ /* 0x000f220000000800 */
[----:B--2---:R-:W-:Y:S01]  /*17a0*/  @!P5 FMUL R6, R6, R6 ;  /* 0x000000060606d220 */ /* 0x004fe20000400000 */
[----:B------:R-:W-:Y:S01]  /*17b0*/  FSETP.GEU.AND P5, PT, R31, -126, PT ;  /* 0xc2fc00001f00780b */ /* 0x000fe20003fae000 */
[----:B------:R-:W-:Y:S01]  /*17c0*/  @!P6 FMUL R30, R30, 0.5 ;  /* 0x3f0000001e1ee820 */ /* 0x000fe20000400000 */
[--C-:B------:R-:W-:Y:S01]  /*17d0*/  FFMA R38, R38, UR6, -R0.reuse ;  /* 0x0000000626267c23 */ /* 0x100fe20008000800 */
[--C-:B------:R-:W-:Y:S01]  /*17e0*/  FFMA R43, R43, UR6, -R0.reuse ;  /* 0x000000062b2b7c23 */ /* 0x100fe20008000800 */
[--C-:B------:R-:W-:Y:S01]  /*17f0*/  FFMA R46, R46, UR6, -R0.reuse ;  /* 0x000000062e2e7c23 */ /* 0x100fe20008000800 */
[----:B------:R-:W-:Y:S01]  /*1800*/  @!P4 FMUL R27, R27, 0.5 ;  /* 0x3f0000001b1bc820 */ /* 0x000fe20000400000 */
[----:B------:R-:W2:Y:S01]  /*1810*/  MUFU.EX2 R15, R30 ;  /* 0x0000001e000f7308 */ /* 0x000ea20000000800 */
[----:B---3--:R-:W-:Y:S01]  /*1820*/  @!P1 FMUL R5, R5, R5 ;  /* 0x0000000505059220 */ /* 0x008fe20000400000 */
[----:B------:R-:W-:Y:S01]  /*1830*/  FSETP.GEU.AND P1, PT, R26, -126, PT ;  /* 0xc2fc00001a00780b */ /* 0x000fe20003f2e000 */
[--C-:B------:R-:W-:Y:S01]  /*1840*/  FFMA R51, R51, UR6, -R0.reuse ;  /* 0x0000000633337c23 */ /* 0x100fe20008000800 */
[--C-:B------:R-:W-:Y:S01]  /*1850*/  FFMA R54, R54, UR6, -R0.reuse ;  /* 0x0000000636367c23 */ /* 0x100fe20008000800 */
[--C-:B------:R-:W-:Y:S01]  /*1860*/  FFMA R47, R47, UR6, -R0.reuse ;  /* 0x000000062f2f7c23 */ /* 0x100fe20008000800 */
[----:B------:R-:W-:Y:S01]  /*1870*/  FFMA R0, R55, UR6, -R0 ;  /* 0x0000000637007c23 */ /* 0x000fe20008000800 */
[----:B------:R-:W-:Y:S01]  /*1880*/  @!P5 FMUL R31, R31, 0.5 ;  /* 0x3f0000001f1fd820 */ /* 0x000fe20000400000 */
[----:B------:R-:W3:Y:S01]  /*1890*/  MUFU.EX2 R12, R53 ;  /* 0x00000035000c7308 */ /* 0x000ee20000000800 */
[----:B----4-:R-:W-:Y:S01]  /*18a0*/  @!P2 FMUL R11, R11, R11 ;  /* 0x0000000b0b0ba220 */ /* 0x010fe20000400000 */
[----:B------:R-:W-:Y:S01]  /*18b0*/  FSETP.GEU.AND P2, PT, R34, -126, PT ;  /* 0xc2fc00002200780b */ /* 0x000fe20003f4e000 */
[----:B------:R-:W-:Y:S01]  /*18c0*/  FADD R19, R32, R9 ;  /* 0x0000000920137221 */ /* 0x000fe20000000000 */
[----:B------:R-:W-:Y:S01]  /*18d0*/  FADD R21, R28, R5 ;  /* 0x000000051c157221 */ /* 0x000fe20000000000 */
[----:B------:R-:W-:Y:S01]  /*18e0*/  FADD R23, R33, R6 ;  /* 0x0000000621177221 */ /* 0x000fe20000000000 */
[----:B------:R-:W-:Y:S01]  /*18f0*/  FADD R22, R29, R10 ;  /* 0x0000000a1d167221 */ /* 0x000fe20000000000 */
[----:B------:R-:W-:Y:S01]  /*1900*/  @!P1 FMUL R26, R26, 0.5 ;  /* 0x3f0000001a1a9820 */ /* 0x000fe20000400000 */
[----:B------:R4:W5:Y:S01]  /*1910*/  MUFU.EX2 R14, R27 ;  /* 0x0000001b000e7308 */ /* 0x0009620000000800 */
[----:B--2---:R-:W-:Y:S01]  /*1920*/  @!P6 FMUL R15, R15, R15 ;  /* 0x0000000f0f0fe220 */ /* 0x004fe20000400000 */
[----:B------:R-:W-:Y:S01]  /*1930*/  FSETP.GEU.AND P6, PT, R42, -126, PT ;  /* 0xc2fc00002a00780b */ /* 0x000fe20003fce000 */
[----:B------:R-:W-:Y:S01]  /*1940*/  FADD R30, R2, R19 ;  /* 0x00000013021e7221 */ /* 0x000fe20000000000 */
[----:B------:R-:W-:Y:S01]  /*1950*/  FADD R2, R25, R8 ;  /* 0x0000000819027221 */ /* 0x000fe20000000000 */
[----:B------:R-:W-:-:S02]  /*1960*/  ULOP3.LUT UR6, UR13, 0x8, URZ, 0xc, !UPT ;  /* 0x000000080d067892 */ /* 0x000fc4000f8e0c3f */
[----:B------:R-:W-:Y:S01]  /*1970*/  @!P2 FMUL R34, R34, 0.5 ;  /* 0x3f0000002222a820 */ /* 0x000fe20000400000 */
[----:B------:R-:W2:Y:S01]  /*1980*/  MUFU.EX2 R16, R31 ;  /* 0x0000001f00107308 */ /* 0x000ea20000000800 */
[----:B---3--:R-:W-:Y:S01]  /*1990*/  @!P3 FMUL R12, R12, R12 ;  /* 0x0000000c0c0cb220 */ /* 0x008fe20000400000 */
[----:B------:R-:W-:Y:S01]  /*19a0*/  FSETP.GEU.AND P3, PT, R35, -126, PT ;  /* 0xc2fc00002300780b */ /* 0x000fe20003f6e000 */
[----:B------:R-:W-:Y:S02]  /*19b0*/  FADD R2, R2, R23 ;  /* 0x0000001702027221 */ /* 0x000fe40000000000 */
[----:B----4-:R-:W-:Y:S02]  /*19c0*/  FADD R27, R37, R12 ;  /* 0x0000000c251b7221 */ /* 0x010fe40000000000 */
[----:B------:R-:W-:Y:S01]  /*19d0*/  @!P6 FMUL R42, R42, 0.5 ;  /* 0x3f0000002a2ae820 */ /* 0x000fe20000400000 */
[----:B------:R3:W4:Y:S01]  /*19e0*/  MUFU.EX2 R13, R26 ;  /* 0x0000001a000d7308 */ /* 0x0007220000000800 */
[----:B-----5:R-:W-:Y:S01]  /*19f0*/  @!P4 FMUL R14, R14, R14 ;  /* 0x0000000e0e0ec220 */ /* 0x020fe20000400000 */
[----:B------:R-:W-:Y:S01]  /*1a00*/  FSETP.GEU.AND P4, PT, R39, -126, PT ;  /* 0xc2fc00002700780b */ /* 0x000fe20003f8e000 */
[----:B------:R-:W-:-:S04]  /*1a10*/  FADD R27, R22, R27 ;  /* 0x0000001b161b7221 */ /* 0x000fc80000000000 */
[----:B------:R-:W-:Y:S01]  /*1a20*/  @!P3 FMUL R35, R35, 0.5 ;  /* 0x3f0000002323b820 */ /* 0x000fe20000400000 */
[----:B------:R-:W5:Y:S01]  /*1a30*/  MUFU.EX2 R17, R34 ;  /* 0x0000002200117308 */ /* 0x000f620000000800 */
[----:B--2---:R-:W-:Y:S01]  /*1a40*/  @!P5 FMUL R16, R16, R16 ;  /* 0x000000101010d220 */ /* 0x004fe20000400000 */
[----:B------:R-:W-:Y:S01]  /*1a50*/  FSETP.GEU.AND P5, PT, R50, -126, PT ;  /* 0xc2fc00003200780b */ /* 0x000fe20003fae000 */
[----:B---3--:R-:W-:Y:S01]  /*1a60*/  FADD R26, R36, R11 ;  /* 0x0000000b241a7221 */ /* 0x008fe20000000000 */
[----:B------:R-:W-:Y:S02]  /*1a70*/  FADD R2, R2, R27 ;  /* 0x0000001b02027221 */ /* 0x000fe40000000000 */
[----:B------:R-:W-:Y:S01]  /*1a80*/  F2FP.F16.F32.PACK_AB R27, R16, R15 ;  /* 0x0000000f101b723e */ /* 0x000fe200000000ff */
[----:B------:R-:W-:Y:S01]  /*1a90*/  @!P4 FMUL R39, R39, 0.5 ;  /* 0x3f0000002727c820 */ /* 0x000fe20000400000 */
[----:B------:R-:W2:Y:S01]  /*1aa0*/  MUFU.EX2 R18, R35 ;  /* 0x0000002300127308 */ /* 0x000ea20000000800 */
[----:B----4-:R-:W-:Y:S01]  /*1ab0*/  @!P1 FMUL R13, R13, R13 ;  /* 0x0000000d0d0d9220 */ /* 0x010fe20000400000 */
[----:B------:R-:W-:Y:S01]  /*1ac0*/  FSETP.GEU.AND P1, PT, R38, -126, PT ;  /* 0xc2fc00002600780b */ /* 0x000fe20003f2e000 */
[----:B------:R-:W-:-:S03]  /*1ad0*/  FADD R21, R21, R26 ;  /* 0x0000001a15157221 */ /* 0x000fc60000000000 */
[----:B------:R-:W-:Y:S01]  /*1ae0*/  F2FP.F16.F32.PACK_AB R25, R14, R13 ;  /* 0x0000000d0e19723e */ /* 0x000fe200000000ff */
[----:B------:R-:W-:Y:S01]  /*1af0*/  @!P5 FMUL R50, R50, 0.5 ;  /* 0x3f0000003232d820 */ /* 0x000fe20000400000 */
[----:B------:R-:W3:Y:S01]  /*1b00*/  MUFU.EX2 R20, R39 ;  /* 0x0000002700147308 */ /* 0x000ee20000000800 */
[----:B-----5:R-:W-:Y:S01]  /*1b10*/  @!P2 FMUL R17, R17, R17 ;  /* 0x000000111111a220 */ /* 0x020fe20000400000 */
[----:B------:R-:W-:Y:S01]  /*1b20*/  FSETP.GEU.AND P2, PT, R43, -126, PT ;  /* 0xc2fc00002b00780b */ /* 0x000fe20003f4e000 */
[----:B------:R-:W-:Y:S01]  /*1b30*/  FADD R21, R30, R21 ;  /* 0x000000151e157221 */ /* 0x000fe20000000000 */
[----:B------:R-:W-:Y:S02]  /*1b40*/  F2FP.F16.F32.PACK_AB R30, R37, R36 ;  /* 0x00000024251e723e */ /* 0x000fe400000000ff */
[----:B------:R-:W-:Y:S01]  /*1b50*/  F2FP.F16.F32.PACK_AB R36, R6, R9 ;  /* 0x000000090624723e */ /* 0x000fe200000000ff */
[----:B------:R-:W-:Y:S01]  /*1b60*/  @!P1 FMUL R38, R38, 0.5 ;  /* 0x3f00000026269820 */ /* 0x000fe20000400000 */
[----:B------:R-:W4:Y:S01]  /*1b70*/  MUFU.EX2 R42, R42 ;  /* 0x0000002a002a7308 */ /* 0x000f220000000800 */
[----:B--2---:R-:W-:Y:S01]  /*1b80*/  @!P3 FMUL R18, R18, R18 ;  /* 0x000000121212b220 */ /* 0x004fe20000400000 */
[----:B------:R-:W-:-:S05]  /*1b90*/  FSETP.GEU.AND P3, PT, R46, -126, PT ;  /* 0xc2fc00002e00780b */ /* 0x000fca0003f6e000 */
[----:B------:R-:W-:Y:S01]  /*1ba0*/  @!P2 FMUL R43, R43, 0.5 ;  /* 0x3f0000002b2ba820 */ /* 0x000fe20000400000 */
[----:B------:R2:W5:Y:S01]  /*1bb0*/  MUFU.EX2 R31, R38 ;  /* 0x00000026001f7308 */ /* 0x0005620000000800 */
[----:B---3--:R-:W-:Y:S01]  /*1bc0*/  @!P4 FMUL R20, R20, R20 ;  /* 0x000000141414c220 */ /* 0x008fe20000400000 */
[----:B------:R-:W-:-:S05]  /*1bd0*/  FSETP.GEU.AND P4, PT, R51, -126, PT ;  /* 0xc2fc00003300780b */ /* 0x000fca0003f8e000 */
[----:B------:R-:W-:Y:S01]  /*1be0*/  @!P3 FMUL R46, R46, 0.5 ;  /* 0x3f0000002e2eb820 */ /* 0x000fe20000400000 */
[----:B------:R-:W3:Y:S01]  /*1bf0*/  MUFU.EX2 R50, R50 ;  /* 0x0000003200327308 */ /* 0x000ee20000000800 */
[----:B----4-:R-:W-:Y:S01]  /*1c00*/  @!P6 FMUL R42, R42, R42 ;  /* 0x0000002a2a2ae220 */ /* 0x010fe20000400000 */
[----:B------:R-:W-:Y:S02]  /*1c10*/  FSETP.GEU.AND P6, PT, R54, -126, PT ;  /* 0xc2fc00003600780b */ /* 0x000fe40003fce000 */
[----:B--2---:R-:W-:Y:S01]  /*1c20*/  F2FP.F16.F32.PACK_AB R38, R12, R11 ;  /* 0x0000000b0c26723e */ /* 0x004fe200000000ff */
[----:B------:R-:W-:Y:S02]  /*1c30*/  FADD R34, R13, R42 ;  /* 0x0000002a0d227221 */ /* 0x000fe40000000000 */
[----:B------:R-:W-:Y:S01]  /*1c40*/  @!P4 FMUL R51, R51, 0.5 ;  /* 0x3f0000003333c820 */ /* 0x000fe20000400000 */
[----:B------:R-:W2:Y:S01]  /*1c50*/  MUFU.EX2 R43, R43 ;  /* 0x0000002b002b7308 */ /* 0x000ea20000000800 */
[----:B-----5:R-:W-:Y:S01]  /*1c60*/  @!P1 FMUL R31, R31, R31 ;  /* 0x0000001f1f1f9220 */ /* 0x020fe20000400000 */
[----:B------:R-:W-:-:S05]  /*1c70*/  FSETP.GEU.AND P1, PT, R47, -126, PT ;  /* 0xc2fc00002f00780b */ /* 0x000fca0003f2e000 */
[----:B------:R-:W-:Y:S01]  /*1c80*/  @!P6 FMUL R54, R54, 0.5 ;  /* 0x3f0000003636e820 */ /* 0x000fe20000400000 */
[----:B------:R-:W4:Y:S01]  /*1c90*/  MUFU.EX2 R46, R46 ;  /* 0x0000002e002e7308 */ /* 0x000f220000000800 */
[----:B---3--:R-:W-:Y:S01]  /*1ca0*/  @!P5 FMUL R50, R50, R50 ;  /* 0x000000323232d220 */ /* 0x008fe20000400000 */
[----:B------:R-:W-:-:S03]  /*1cb0*/  FSETP.GEU.AND P5, PT, R0, -126, PT ;  /* 0xc2fc00000000780b */ /* 0x000fc60003fae000 */
[----:B------:R-:W-:Y:S02]  /*1cc0*/  FADD R39, R17, R50 ;  /* 0x0000003211277221 */ /* 0x000fe40000000000 */
[----:B------:R-:W-:Y:S01]  /*1cd0*/  @!P1 FMUL R47, R47, 0.5 ;  /* 0x3f0000002f2f9820 */ /* 0x000fe20000400000 */
[----:B------:R-:W3:Y:S01]  /*1ce0*/  MUFU.EX2 R51, R51 ;  /* 0x0000003300337308 */ /* 0x000ee20000000800 */
[----:B--2---:R-:W-:Y:S01]  /*1cf0*/  @!P2 FMUL R43, R43, R43 ;  /* 0x0000002b2b2ba220 */ /* 0x004fe20000400000 */
[----:B------:R-:W-:-:S05]  /*1d00*/  FADD R34, R34, R39 ;  /* 0x0000002722227221 */ /* 0x000fca0000000000 */
[----:B------:R-:W-:Y:S01]  /*1d10*/  @!P5 FMUL R0, R0, 0.5 ;  /* 0x3f0000000000d820 */ /* 0x000fe20000400000 */
[----:B------:R-:W2:Y:S01]  /*1d20*/  MUFU.EX2 R35, R47 ;  /* 0x0000002f00237308 */ /* 0x000ea20000000800 */
[----:B----4-:R-:W-:-:S04]  /*1d30*/  @!P3 FMUL R46, R46, R46 ;  /* 0x0000002e2e2eb220 */ /* 0x010fc80000400000 */
[----:B------:R-:W-:-:S03]  /*1d40*/  FADD R22, R15, R46 ;  /* 0x0000002e0f167221 */ /* 0x000fc60000000000 */
[----:B------:R-:W4:Y:S01]  /*1d50*/  MUFU.EX2 R54, R54 ;  /* 0x0000003600367308 */ /* 0x000f220000000800 */
[----:B---3--:R-:W-:-:S04]  /*1d60*/  @!P4 FMUL R51, R51, R51 ;  /* 0x000000333333c220 */ /* 0x008fc80000400000 */
[----:B------:R-:W-:Y:S01]  /*1d70*/  FADD R39, R18, R51 ;  /* 0x0000003312277221 */ /* 0x000fe20000000000 */
[----:B------:R-:W-:Y:S02]  /*1d80*/  F2FP.F16.F32.PACK_AB R37, R51, R50 ;  /* 0x000000323325723e */ /* 0x000fe400000000ff */
[----:B------:R3:W5:Y:S01]  /*1d90*/  MUFU.EX2 R19, R0 ;  /* 0x0000000000137308 */ /* 0x0007620000000800 */
[----:B--2---:R-:W-:-:S04]  /*1da0*/  @!P1 FMUL R35, R35, R35 ;  /* 0x0000002323239220 */ /* 0x004fc80000400000 */
[----:B------:R-:W-:Y:S01]  /*1db0*/  FADD R23, R16, R35 ;  /* 0x0000002310177221 */ /* 0x000fe20000000000 */
[----:B------:R-:W-:Y:S01]  /*1dc0*/  F2FP.F16.F32.PACK_AB R35, R35, R46 ;  /* 0x0000002e2323723e */ /* 0x000fe200000000ff */
[----:B----4-:R-:W-:Y:S01]  /*1dd0*/  @!P6 FMUL R54, R54, R54 ;  /* 0x000000363636e220 */ /* 0x010fe20000400000 */
[----:B---3--:R-:W-:-:S03]  /*1de0*/  FADD R0, R14, R43 ;  /* 0x0000002b0e007221 */ /* 0x008fc60000000000 */
[----:B------:R-:W-:Y:S01]  /*1df0*/  FADD R41, R31, R54 ;  /* 0x000000361f297221 */ /* 0x000fe20000000000 */
[----:B------:R-:W-:Y:S01]  /*1e00*/  FADD R0, R0, R39 ;  /* 0x0000002700007221 */ /* 0x000fe20000000000 */
[----:B------:R-:W-:Y:S01]  /*1e10*/  F2FP.F16.F32.PACK_AB R31, R20, R31 ;  /* 0x0000001f141f723e */ /* 0x000fe200000000ff */
[----:B-----5:R-:W-:Y:S01]  /*1e20*/  @!P5 FMUL R19, R19, R19 ;  /* 0x000000131313d220 */ /* 0x020fe20000400000 */
[----:B------:R-:W-:Y:S01]  /*1e30*/  FADD R41, R22, R41 ;  /* 0x0000002916297221 */ /* 0x000fe20000000000 */
[----:B------:R-:W-:Y:S02]  /*1e40*/  MOV R22, UR6 ;  /* 0x0000000600167c02 */ /* 0x000fe40008000f00 */
[----:B------:R-:W-:Y:S01]  /*1e50*/  FADD R26, R20, R19 ;  /* 0x00000013141a7221 */ /* 0x000fe20000000000 */
[----:B------:R-:W-:Y:S01]  /*1e60*/  FADD R34, R34, R41 ;  /* 0x0000002922227221 */ /* 0x000fe20000000000 */
[----:B------:R2:W-:Y:S02]  /*1e70*/  SYNCS.ARRIVE.TRANS64.A1T0 RZ, [R22+UR15], RZ ;  /* 0x000000ff16ff79a7 */ /* 0x0005e4000810000f */
[----:B------:R-:W-:Y:S01]  /*1e80*/  FADD R23, R23, R26 ;  /* 0x0000001a17177221 */ /* 0x000fe20000000000 */
[----:B------:R-:W-:-:S02]  /*1e90*/  F2FP.F16.F32.PACK_AB R26, R29, R28 ;  /* 0x0000001c1d1a723e */ /* 0x000fc400000000ff */
[----:B------:R-:W-:Y:S01]  /*1ea0*/  F2FP.F16.F32.PACK_AB R28, R33, R32 ;  /* 0x00000020211c723e */ /* 0x000fe200000000ff */
[----:B------:R-:W-:Y:S01]  /*1eb0*/  FADD R23, R0, R23 ;  /* 0x0000001700177221 */ /* 0x000fe20000000000 */
[----:B------:R-:W-:Y:S01]  /*1ec0*/  FADD R0, R21, R2 ;  /* 0x0000000215007221 */ /* 0x000fe20000000000 */
[----:B------:R-:W-:Y:S02]  /*1ed0*/  F2FP.F16.F32.PACK_AB R32, R8, R7 ;  /* 0x000000070820723e */ /* 0x000fe400000000ff */
[----:B------:R-:W-:Y:S01]  /*1ee0*/  FADD R2, R34, R23 ;  /* 0x0000001722027221 */ /* 0x000fe20000000000 */
[----:B------:R-:W-:Y:S02]  /*1ef0*/  F2FP.F16.F32.PACK_AB R34, R10, R5 ;  /* 0x000000050a22723e */ /* 0x000fe400000000ff */
[----:B------:R-:W-:Y:S02]  /*1f00*/  F2FP.F16.F32.PACK_AB R29, R18, R17 ;  /* 0x00000011121d723e */ /* 0x000fe400000000ff */
[----:B------:R-:W-:Y:S01]  /*1f10*/  F2FP.F16.F32.PACK_AB R33, R43, R42 ;  /* 0x0000002a2b21723e */ /* 0x000fe200000000ff */
[----:B--2---:R-:W-:Y:S06]  /*1f20*/  @!P0 BRA `(.L_x_19) ;  /* 0x0000000000048947 */ /* 0x004fec0003800000 */
[----:B-1----:R-:W-:Y:S01]  /*1f30*/  BPT.TRAP 0x1 ;  /* 0x000000040000795c */ /* 0x002fe20000300000 */
.L_x_19:
[----:B------:R-:W2:Y:S02]  /*1f40*/  SYNCS.PHASECHK.TRANS64.TRYWAIT P1, [UR37+0x7008], R56 ;  /* 0x00700838ff0075a7 */ /* 0x000ea40008020165 */
[----:B--2---:R-:W-:Y:S05]  /*1f50*/  @!P1 BRA `(.L_x_20) ;  /* 0x0000003800b49947 */ /* 0x004fea0003800000 */
.L_x_90:
[----:B------:R-:W-:Y:S01]  /*1f60*/  UIADD3 UR6, UR12, 0x100, URZ ;  /* 0x000001000c067890 */ /* 0x000fe2000fffe03f */
[----:B--2---:R-:W-:Y:S01]  /*1f70*/  WARPGROUP.ARRIVE ;  /* 0x00000000000079c5 */ /* 0x004fe20000000000 */
[----:B------:R-:W-:Y:S01]  /*1f80*/  UMOV UR7, 0x80000020 ;  /* 0x8000002000077882 */ /* 0x000fe20000000000 */
[----:B------:R-:W-:-:S06]  /*1f90*/  F2FP.F16.F32.PACK_AB R39, R19, R54 ;  /* 0x000000361327723e */ /* 0x000fcc00000000ff */
[----:B------:R-:W-:Y:S01]  /*1fa0*/  HGMMA.64x32x16.F32 R56, R24, gdesc[UR4].tnspB, RZ, !UPT, gsb0 ;  /* 0x4060000418387df0 */ /* 0x000fe2000c0008ff */
[----:B------:R-:W-:Y:S01]  /*1fb0*/  UIADD3 UR6, UR12, 0x140, URZ ;  /* 0x000001400c067890 */ /* 0x000fe2000fffe03f */
[----:B------:R-:W-:Y:S01]  /*1fc0*/  UMOV UR7, 0x80000020 ;  /* 0x8000002000077882 */ /* 0x000fe20000000000 */
[----:B------:R-:W-:Y:S02]  /*1fd0*/  WARPGROUP.DEPBAR.LE gsb0, 0x0 ;  /* 0x00008000000079c5 */ /* 0x000fe40000010000 */
[----:B------:R-:W-:-:S06]  /*1fe0*/  WARPGROUP.ARRIVE ;  /* 0x00000000000079c5 */ /* 0x000fcc0000000000 */
[----:B------:R-:W-:Y:S01]  /*1ff0*/  HGMMA.64x32x16.F32 R56, R28, gdesc[UR4].tnspB, R56, gsb0 ;  /* 0x406000041c387df0 */ /* 0x000fe20008000838 */
        /* <DEDUP_REMOVED lines=9> */
[----:B------:R-:W-:Y:S03]  /*2090*/  HGMMA.64x32x16.F32 R56, R36, gdesc[UR4].tnspB, R56, gsb0 ;  /* 0x4060000424387df0 */ /* 0x000fe60008000838 */
[----:B------:R-:W-:Y:S02]  /*20a0*/  WARPGROUP.DEPBAR.LE gsb0, 0x0 ;  /* 0x00008000000079c5 */ /* 0x000fe40000010000 */
[----:B------:R-:W-:Y:S05]  /*20b0*/  @!P0 BRA `(.L_x_21) ;  /* 0x0000000000048947 */ /* 0x000fea0003800000 */
[----:B-1----:R-:W-:Y:S01]  /*20c0*/  BPT.TRAP 0x1 ;  /* 0x000000040000795c */ /* 0x002fe20000300000 */
.L_x_21:
[----:B------:R-:W-:Y:S02]  /*20d0*/  UISETP.EQ.AND UP0, UPT, UR36, URZ, !UP0 ;  /* 0x0000003f2400728c */ /* 0x000fe4000c702270 */
[----:B------:R-:W-:Y:S02]  /*20e0*/  UIADD3 UR6, UR37, 0x7028, URZ ;  /* 0x0000702825067890 */ /* 0x000fe4000fffe03f */
[----:B------:R-:W-:Y:S02]  /*20f0*/  USEL UR7, URZ, 0x1, !UP0 ;  /* 0x000000013f077887 */ /* 0x000fe4000c000000 */
[----:B------:R-:W-:Y:S02]  /*2100*/  UPRMT UR6, URZ, 0x654, UR6 ;  /* 0x000006543f067896 */ /* 0x000fe40008000006 */
[----:B------:R-:W-:-:S04]  /*2110*/  USEL UR7, UR7, 0x2, UP1 ;  /* 0x0000000207077887 */ /* 0x000fc80008800000 */
[----:B------:R-:W-:-:S03]  /*2120*/  UISETP.GT.U32.AND UP0, UPT, UR7, 0x1, UPT ;  /* 0x000000010700788c */ /* 0x000fc6000bf04070 */
[----:B------:R-:W-:Y:S03]  /*2130*/  SYNCS.ARRIVE.TRANS64.RED.A1T0 RZ, [UR6], RZ ;  /* 0x000000ffffff79a7 */ /* 0x000fe60008100406 */
[----:B------:R-:W-:-:S13]  /*2140*/  PLOP3.LUT P1, PT, PT, PT, UP0, 0x80, 0x0 ;  /* 0x000000000000781c */ /* 0x000fda0003f2f008 */
[----:B------:R-:W-:Y:S05]  /*2150*/  @P1 BRA `(.L_x_22) ;  /* 0x0000000000041947 */ /* 0x000fea0003800000 */
[----:B-1----:R-:W-:Y:S01]  /*2160*/  BPT.TRAP 0x1 ;  /* 0x000000040000795c */ /* 0x002fe20000300000 */
.L_x_22:
[----:B------:R-:W2:Y:S02]  /*2170*/  LDC R5, c[0x0][0x28c] ;  /* 0x0000a300ff057b82 */ /* 0x000ea40000000800 */
[----:B--2---:R-:W-:-:S13]  /*2180*/  ISETP.GE.AND P2, PT, R5, 0x41, PT ;  /* 0x000000410500780c */ /* 0x004fda0003f46270 */
[----:B------:R-:W-:Y:S05]  /*2190*/  @!P2 BRA `(.L_x_23) ;  /* 0x0000001400e0a947 */ /* 0x000fea0003800000 */
[----:B------:R-:W-:Y:S01]  /*21a0*/  VIADD R5, R5, 0x3f ;  /* 0x0000003f05057836 */ /* 0x000fe20000000000 */
[----:B------:R-:W-:Y:S01]  /*21b0*/  MOV R9, R4 ;  /* 0x0000000400097202 */ /* 0x000fe20000000f00 */
[----:B------:R-:W-:Y:S01]  /*21c0*/  IMAD.MOV.U32 R7, RZ, RZ, R3 ;  /* 0x000000ffff077224 */ /* 0x000fe200078e0003 */
[----:B------:R-:W-:Y:S01]  /*21d0*/  UMOV UR13, 0x2 ;  /* 0x00000002000d7882 */ /* 0x000fe20000000000 */
[----:B------:R-:W-:Y:S01]  /*21e0*/  UMOV UR15, 0x1 ;  /* 0x00000001000f7882 */ /* 0x000fe20000000000 */
[----:B------:R-:W-:Y:S01]  /*21f0*/  SHF.R.S32.HI R6, RZ, 0x1f, R5 ;  /* 0x0000001fff067819 */ /* 0x000fe20000011405 */
[----:B------:R-:W-:-:S03]  /*2200*/  ULDC UR16, c[0x0][0x604] ;  /* 0x0001810000107ab9 */ /* 0x000fc60000000800 */
[----:B------:R-:W-:Y:S01]  /*2210*/  LEA.HI R6, R6, R5, RZ, 0x6 ;  /* 0x0000000506067211 */ /* 0x000fe200078f30ff */
[----:B------:R-:W-:-:S03]  /*2220*/  IMAD.MOV.U32 R5, RZ, RZ, RZ ;  /* 0x000000ffff057224 */ /* 0x000fc600078e00ff */
[----:B------:R-:W-:-:S07]  /*2230*/  SHF.R.S32.HI R6, RZ, 0x6, R6 ;  /* 0x00000006ff067819 */ /* 0x000fce0000011406 */
.L_x_34:
[----:B------:R-:W-:-:S13]  /*2240*/  PLOP3.LUT P3, PT, PT, PT, UP1, 0x80, 0x0 ;  /* 0x000000000000781c */ /* 0x000fda0003f6f018 */
[----:B------:R-:W-:Y:S05]  /*2250*/  @!P3 BRA `(.L_x_24) ;  /* 0x000000000004b947 */ /* 0x000fea0003800000 */
[----:B-1----:R-:W-:Y:S01]  /*2260*/  BPT.TRAP 0x1 ;  /* 0x000000040000795c */ /* 0x002fe20000300000 */
.L_x_24:
[----:B------:R-:W-:Y:S01]  /*2270*/  ULEA UR6, UR13, UR37, 0x3 ;  /* 0x000000250d067291 */ /* 0x000fe2000f8e183f */
[----:B------:R-:W-:-:S08]  /*2280*/  SHF.L.U32 R3, R5, 0x1f, RZ ;  /* 0x0000001f05037819 */ /* 0x000fd000000006ff */
[----:B------:R-:W2:Y:S02]  /*2290*/  SYNCS.PHASECHK.TRANS64.TRYWAIT P2, [UR6+0x7000], R3 ;  /* 0x00700003ff0075a7 */ /* 0x000ea40008040146 */
[----:B--2---:R-:W-:Y:S05]  /*22a0*/  @!P2 BRA `(.L_x_25) ;  /* 0x0000003400f8a947 */ /* 0x004fea0003800000 */
.L_x_91:
[----:B------:R-:W-:Y:S01]  /*22b0*/  ULEA UR6, UR13, UR14, 0x8 ;  /* 0x0000000e0d067291 */ /* 0x000fe2000f8e403f */
[----:B------:R-:W-:Y:S01]  /*22c0*/  WARPGROUP.ARRIVE ;  /* 0x00000000000079c5 */ /* 0x000fe20000000000 */
[----:B------:R-:W-:Y:S01]  /*22d0*/  UMOV UR7, 0x80000020 ;  /* 0x8000002000077882 */ /* 0x000fe20000000000 */
[----:B------:R-:W-:Y:S01]  /*22e0*/  UMOV UR11, 0x80000020 ;  /* 0x80000020000b7882 */ /* 0x000fe20000000000 */
[----:B------:R-:W-:Y:S02]  /*22f0*/  UIADD3 UR10, UR6, 0x2, URZ ;  /* 0x00000002060a7890 */ /* 0x000fe4000fffe03f */
[----:B------:R-:W-:-:S03]  /*2300*/  UIADD3 UR13, UR13, 0x1, URZ ;  /* 0x000000010d0d7890 */ /* 0x000fc6000fffe03f */
[----:B------:R-:W-:Y:S01]  /*2310*/  HGMMA.64x64x16.F32 R24, gdesc[UR4], RZ, !UPT, gsb0 ;  /* 0x00e00000041879f0 */ /* 0x000fe2000c0008ff */
[----:B------:R-:W-:-:S04]  /*2320*/  UISETP.NE.AND UP0, UPT, UR13, 0x5, UPT ;  /* 0x000000050d00788c */ /* 0x000fc8000bf05270 */
[----:B------:R-:W-:Y:S02]  /*2330*/  USEL UR6, URZ, 0x1, UP0 ;  /* 0x000000013f067887 */ /* 0x000fe40008000000 */
[----:B------:R-:W-:-:S04]  /*2340*/  USEL UR13, UR13, URZ, UP0 ;  /* 0x0000003f0d0d7287 */ /* 0x000fc80008000000 */
[----:B------:R-:W-:Y:S01]  /*2350*/  LOP3.LUT R72, R5, UR6, RZ, 0x3c, !PT ;  /* 0x0000000605487c12 */ /* 0x000fe2000f8e3cff */
[----:B------:R-:W-:Y:S02]  /*2360*/  WARPGROUP.DEPBAR.LE gsb0, 0x0 ;  /* 0x00008000000079c5 */ /* 0x000fe40000010000 */
[----:B------:R-:W-:-:S06]  /*2370*/  WARPGROUP.ARRIVE ;  /* 0x00000000000079c5 */ /* 0x000fcc0000000000 */
[----:B------:R-:W-:Y:S03]  /*2380*/  HGMMA.64x64x16.F32 R24, gdesc[UR8], R24, gsb0 ;  /* 0x00e00000081879f0 */ /* 0x000fe60008000818 */
[----:B------:R-:W-:Y:S02]  /*2390*/  WARPGROUP.DEPBAR.LE gsb0, 0x0 ;  /* 0x00008000000079c5 */ /* 0x000fe40000010000 */
[----:B------:R-:W-:Y:S05]  /*23a0*/  @!P3 BRA `(.L_x_26) ;  /* 0x000000000004b947 */ /* 0x000fea0003800000 */
[----:B-1----:R-:W-:Y:S01]  /*23b0*/  BPT.TRAP 0x1 ;  /* 0x000000040000795c */ /* 0x002fe20000300000 */
.L_x_26:
[----:B--2---:R-:W-:Y:S01]  /*23c0*/  FMNMX R4, R24, R7, !PT ;  /* 0x0000000718047209 */ /* 0x004fe20007800000 */
[----:B------:R-:W-:Y:S01]  /*23d0*/  ULEA UR6, UR13, UR37, 0x3 ;  /* 0x000000250d067291 */ /* 0x000fe2000f8e183f */
[----:B------:R-:W-:Y:S02]  /*23e0*/  FMNMX R10, R26, R9, !PT ;  /* 0x000000091a0a7209 */ /* 0x000fe40007800000 */
        /* <DEDUP_REMOVED lines=27> */
[C---:B------:R-:W-:Y:S01]  /*25a0*/  FMUL R5, R8.reuse, UR16 ;  /* 0x0000001008057c20 */ /* 0x040fe20008400000 */
[----:B------:R-:W-:Y:S01]  /*25b0*/  FMNMX R11, R39, R4, !PT ;  /* 0x00000004270b7209 */ /* 0x000fe20007800000 */
[----:B------:R-:W-:Y:S02]  /*25c0*/  FADD R8, -R8, R7 ;  /* 0x0000000708087221 */ /* 0x000fe40000000100 */
[--C-:B------:R-:W-:Y:S01]  /*25d0*/  FFMA R24, R24, UR16, -R5.reuse ;  /* 0x0000001018187c23 */ /* 0x100fe20008000805 */
[--C-:B------:R-:W-:Y:S01]  /*25e0*/  FFMA R25, R25, UR16, -R5.reuse ;  /* 0x0000001019197c23 */ /* 0x100fe20008000805 */
[----:B------:R-:W-:Y:S01]  /*25f0*/  FMNMX R4, R42, R11, !PT ;  /* 0x0000000b2a047209 */ /* 0x000fe20007800000 */
[--C-:B------:R-:W-:Y:S01]  /*2600*/  FFMA R28, R28, UR16, -R5.reuse ;  /* 0x000000101c1c7c23 */ /* 0x100fe20008000805 */
        /* <DEDUP_REMOVED lines=14> */
[----:B------:R-:W-:Y:S01]  /*26f0*/  @!P5 FMUL R24, R24, 0.5 ;  /* 0x3f0000001818d820 */ /* 0x000fe20000400000 */
[----:B------:R-:W-:Y:S01]  /*2700*/  FSETP.GEU.AND P6, PT, R32, -126, PT ;  /* 0xc2fc00002000780b */ /* 0x000fe20003fce000 */
[----:B------:R-:W-:Y:S01]  /*2710*/  @!P3 FMUL R25, R25, 0.5 ;  /* 0x3f0000001919b820 */ /* 0x000fe20000400000 */
[----:B------:R-:W-:Y:S01]  /*2720*/  FMNMX R4, R50, R11, !PT ;  /* 0x0000000b32047209 */ /* 0x000fe20007800000 */
[--C-:B------:R-:W-:Y:S01]  /*2730*/  FFMA R44, R44, UR16, -R5.reuse ;  /* 0x000000102c2c7c23 */ /* 0x100fe20008000805 */
[--C-:B------:R-:W-:Y:S01]  /*2740*/  FFMA R45, R45, UR16, -R5.reuse ;  /* 0x000000102d2d7c23 */ /* 0x100fe20008000805 */
[----:B------:R-:W2:Y:S01]  /*2750*/  MUFU.EX2 R24, R24 ;  /* 0x0000001800187308 */ /* 0x000ea20000000800 */
[----:B------:R-:W-:Y:S01]  /*2760*/  FMNMX R11, R51, R4, !PT ;  /* 0x00000004330b7209 */ /* 0x000fe20007800000 */
[----:B------:R-:W-:Y:S01]  /*2770*/  @!P2 FMUL R28, R28, 0.5 ;  /* 0x3f0000001c1ca820 */ /* 0x000fe20000400000 */
[--C-:B------:R-:W-:Y:S01]  /*2780*/  FFMA R48, R48, UR16, -R5.reuse ;  /* 0x0000001030307c23 */ /* 0x100fe20008000805 */
[----:B------:R-:W-:Y:S01]  /*2790*/  @!P4 FMUL R29, R29, 0.5 ;  /* 0x3f0000001d1dc820 */ /* 0x000fe20000400000 */
[----:B------:R-:W-:Y:S01]  /*27a0*/  FMNMX R4, R54, R11, !PT ;  /* 0x0000000b36047209 */ /* 0x000fe20007800000 */
[--C-:B------:R-:W-:Y:S01]  /*27b0*/  FFMA R49, R49, UR16, -R5.reuse ;  /* 0x0000001031317c23 */ /* 0x100fe20008000805 */
[--C-:B------:R-:W-:Y:S01]  /*27c0*/  FFMA R52, R52, UR16, -R5.reuse ;  /* 0x0000001034347c23 */ /* 0x100fe20008000805 */
[----:B------:R-:W3:Y:S01]  /*27d0*/  MUFU.EX2 R25, R25 ;  /* 0x0000001900197308 */ /* 0x000ee20000000800 */
[----:B------:R-:W-:Y:S01]  /*27e0*/  FMNMX R4, R55, R4, !PT ;  /* 0x0000000437047209 */ /* 0x000fe20007800000 */
[----:B------:R-:W-:Y:S01]  /*27f0*/  @!P6 FMUL R32, R32, 0.5 ;  /* 0x3f0000002020e820 */ /* 0x000fe20000400000 */
[----:B------:R-:W-:Y:S01]  /*2800*/  FFMA R53, R53, UR16, -R5 ;  /* 0x0000001035357c23 */ /* 0x000fe20008000805 */
[----:B------:R-:W-:-:S02]  /*2810*/  FMUL R8, R8, UR16 ;  /* 0x0000001008087c20 */ /* 0x000fc40008400000 */
[----:B------:R-:W4:Y:S02]  /*2820*/  SHFL.BFLY PT, R11, R4, 0x1, 0x1f ;  /* 0x0c201f00040b7f89 */ /* 0x000f2400000e0000 */
[----:B------:R-:W5:Y:S01]  /*2830*/  MUFU.EX2 R28, R28 ;  /* 0x0000001c001c7308 */ /* 0x000f620000000800 */
[----:B--2---:R-:W-:Y:S01]  /*2840*/  @!P5 FMUL R24, R24, R24 ;  /* 0x000000181818d220 */ /* 0x004fe20000400000 */
[----:B------:R-:W-:-:S06]  /*2850*/  FSETP.GEU.AND P5, PT, R33, -126, PT ;  /* 0xc2fc00002100780b */ /* 0x000fcc0003fae000 */
        /* <DEDUP_REMOVED lines=11> */
[----:B------:R-:W-:Y:S01]  /*2910*/  FSETP.GEU.AND P4, PT, R40, -126, PT ;  /* 0xc2fc00002800780b */ /* 0x000fe20003f8e000 */
[----:B------:R-:W2:Y:S04]  /*2920*/  SHFL.BFLY PT, R15, R4, 0x2, 0x1f ;  /* 0x0c401f00040f7f89 */ /* 0x000ea800000e0000 */
[----:B------:R-:W-:Y:S01]  /*2930*/  @!P2 FMUL R37, R37, 0.5 ;  /* 0x3f0000002525a820 */ /* 0x000fe20000400000 */
[----:B------:R-:W5:Y:S01]  /*2940*/  MUFU.EX2 R36, R36 ;  /* 0x0000002400247308 */ /* 0x000f620000000800 */
[----:B---3--:R-:W-:Y:S01]  /*2950*/  @!P6 FMUL R32, R32, R32 ;  /* 0x000000202020e220 */ /* 0x008fe20000400000 */
[----:B------:R-:W-:-:S05]  /*2960*/  FSETP.GEU.AND P6, PT, R41, -126, PT ;  /* 0xc2fc00002900780b */ /* 0x000fca0003fce000 */
[----:B------:R-:W-:Y:S01]  /*2970*/  @!P4 FMUL R40, R40, 0.5 ;  /* 0x3f0000002828c820 */ /* 0x000fe20000400000 */
[----:B------:R-:W3:Y:S01]  /*2980*/  MUFU.EX2 R37, R37 ;  /* 0x0000002500257308 */ /* 0x000ee20000000800 */
[----:B----4-:R-:W-:Y:S01]  /*2990*/  @!P5 FMUL R33, R33, R33 ;  /* 0x000000212121d220 */ /* 0x010fe20000400000 */
[----:B------:R-:W-:-:S05]  /*29a0*/  FSETP.GEU.AND P5, PT, R44, -126, PT ;  /* 0xc2fc00002c00780b */ /* 0x000fca0003fae000 */
[----:B------:R-:W-:Y:S01]  /*29b0*/  @!P6 FMUL R41, R41, 0.5 ;  /* 0x3f0000002929e820 */ /* 0x000fe20000400000 */
[----:B------:R-:W4:Y:S01]  /*29c0*/  MUFU.EX2 R11, R40 ;  /* 0x00000028000b7308 */ /* 0x000f220000000800 */
[----:B-----5:R-:W-:Y:S01]  /*29d0*/  @!P3 FMUL R36, R36, R36 ;  /* 0x000000242424b220 */ /* 0x020fe20000400000 */
[----:B------:R-:W-:Y:S02]  /*29e0*/  FSETP.GEU.AND P3, PT, R45, -126, PT ;  /* 0xc2fc00002d00780b */ /* 0x000fe40003f6e000 */
[----:B--2---:R-:W-:-:S03]  /*29f0*/  FMNMX R4, R4, R15, !PT ;  /* 0x0000000f04047209 */ /* 0x004fc60007800000 */
[----:B------:R-:W-:Y:S01]  /*2a00*/  @!P5 FMUL R44, R44, 0.5 ;  /* 0x3f0000002c2cd820 */ /* 0x000fe20000400000 */
[----:B------:R-:W2:Y:S01]  /*2a10*/  MUFU.EX2 R10, R41 ;  /* 0x00000029000a7308 */ /* 0x000ea20000000800 */
        /* <DEDUP_REMOVED lines=8> */
[----:B--2---:R-:W-:Y:S01]  /*2aa0*/  @!P6 FMUL R10, R10, R10 ;  /* 0x0000000a0a0ae220 */ /* 0x004fe20000400000 */
[----:B------:R-:W-:-:S03]  /*2ab0*/  FSETP.NEU.AND P6, PT, R4, -INF , PT ;  /* 0xff8000000400780b */ /* 0x000fc60003fcd000 */
[----:B------:R-:W-:Y:S01]  /*2ac0*/  FADD R7, R25, R10 ;  /* 0x0000000a19077221 */ /* 0x000fe20000000000 */
[----:B------:R-:W-:Y:S01]  /*2ad0*/  FSEL R18, R4, RZ, P6 ;  /* 0x000000ff04127208 */ /* 0x000fe20003000000 */
[----:B------:R-:W-:Y:S01]  /*2ae0*/  @!P4 FMUL R49, R49, 0.5 ;  /* 0x3f0000003131c820 */ /* 0x000fe20000400000 */
[----:B------:R-:W-:Y:S01]  /*2af0*/  FSETP.GEU.AND P6, PT, R52, -126, PT ;  /* 0xc2fc00003400780b */ /* 0x000fe20003fce000 */
[----:B---3--:R-:W-:Y:S01]  /*2b00*/  @!P5 FMUL R13, R13, R13 ;  /* 0x0000000d0d0dd220 */ /* 0x008fe20000400000 */
[----:B------:R-:W2:Y:S01]  /*2b10*/  MUFU.EX2 R15, R48 ;  /* 0x00000030000f7308 */ /* 0x000ea20000000800 */
[C---:B------:R-:W-:Y:S01]  /*2b20*/  FMUL R17, R18.reuse, UR16 ;  /* 0x0000001012117c20 */ /* 0x040fe20008400000 */
[----:B------:R-:W-:Y:S01]  /*2b30*/  FSETP.GEU.AND P5, PT, R53, -126, PT ;  /* 0xc2fc00003500780b */ /* 0x000fe20003fae000 */
[----:B------:R-:W-:Y:S01]  /*2b40*/  FADD R18, -R18, R9 ;  /* 0x0000000912127221 */ /* 0x000fe20000000100 */
[----:B------:R-:W-:Y:S01]  /*2b50*/  FADD R9, R24, R11 ;  /* 0x0000000b18097221 */ /* 0x000fe20000000000 */
[--C-:B------:R-:W-:Y:S01]  /*2b60*/  FFMA R26, R26, UR16, -R17.reuse ;  /* 0x000000101a1a7c23 */ /* 0x100fe20008000811 */
[--C-:B------:R-:W-:Y:S01]  /*2b70*/  FFMA R27, R27, UR16, -R17.reuse ;  /* 0x000000101b1b7c23 */ /* 0x100fe20008000811 */
[----:B----4-:R-:W-:Y:S01]  /*2b80*/  @!P3 FMUL R12, R12, R12 ;  /* 0x0000000c0c0cb220 */ /* 0x010fe20000400000 */
[----:B------:R-:W3:Y:S01]  /*2b90*/  MUFU.EX2 R14, R49 ;  /* 0x00000031000e7308 */ /* 0x000ee20000000800 */
[--C-:B------:R-:W-:Y:S01]  /*2ba0*/  FFMA R19, R30, UR16, -R17.reuse ;  /* 0x000000101e137c23 */ /* 0x100fe20008000811 */
[----:B------:R-:W-:Y:S01]  /*2bb0*/  FSETP.GEU.AND P3, PT, R26, -126, PT ;  /* 0xc2fc00001a00780b */ /* 0x000fe20003f6e000 */
[----:B------:R-:W-:Y:S01]  /*2bc0*/  @!P6 FMUL R52, R52, 0.5 ;  /* 0x3f0000003434e820 */ /* 0x000fe20000400000 */
[--C-:B------:R-:W-:Y:S01]  /*2bd0*/  FFMA R20, R31, UR16, -R17.reuse ;  /* 0x000000101f147c23 */ /* 0x100fe20008000811 */
[--C-:B------:R-:W-:Y:S01]  /*2be0*/  FFMA R21, R34, UR16, -R17.reuse ;  /* 0x0000001022157c23 */ /* 0x100fe20008000811 */
[--C-:B------:R-:W-:Y:S01]  /*2bf0*/  FFMA R22, R35, UR16, -R17.reuse ;  /* 0x0000001023167c23 */ /* 0x100fe20008000811 */
[----:B------:R-:W-:Y:S01]  /*2c00*/  @!P5 FMUL R53, R53, 0.5 ;  /* 0x3f0000003535d820 */ /* 0x000fe20000400000 */
[----:B------:R-:W4:Y:S01]  /*2c10*/  MUFU.EX2 R5, R52 ;  /* 0x0000003400057308 */ /* 0x000f220000000800 */
[----:B--2---:R-:W-:Y:S01]  /*2c20*/  @!P2 FMUL R15, R15, R15 ;  /* 0x0000000f0f0fa220 */ /* 0x004fe20000400000 */
[----:B------:R-:W-:Y:S01]  /*2c30*/  FSETP.GEU.AND P2, PT, R27, -126, PT ;  /* 0xc2fc00001b00780b */ /* 0x000fe20003f4e000 */
[--C-:B------:R-:W-:Y:S01]  /*2c40*/  FFMA R42, R42, UR16, -R17.reuse ;  /* 0x000000102a2a7c23 */ /* 0x100fe20008000811 */
        /* <DEDUP_REMOVED lines=9> */
[----:B------:R-:W-:Y:S01]  /*2ce0*/  FFMA R54, R54, UR16, -R17 ;  /* 0x0000001036367c23 */ /* 0x000fe20008000811 */
[----:B------:R-:W-:Y:S01]  /*2cf0*/  F2FP.F16.F32.PACK_AB R24, R25, R24 ;  /* 0x000000181918723e */ /* 0x000fe200000000ff */
[----:B------:R-:W-:Y:S01]  /*2d00*/  @!P2 FMUL R27, R27, 0.5 ;  /* 0x3f0000001b1ba820 */ /* 0x000fe20000400000 */
[----:B------:R3:W5:Y:S01]  /*2d10*/  MUFU.EX2 R23, R26 ;  /* 0x0000001a00177308 */ /* 0x0007620000000800 */
[----:B----4-:R-:W-:Y:S01]  /*2d20*/  @!P6 FMUL R5, R5, R5 ;  /* 0x000000050505e220 */ /* 0x010fe20000400000 */
[----:B------:R-:W-:-:S05]  /*2d30*/  FSETP.GEU.AND P6, PT, R20, -126, PT ;  /* 0xc2fc00001400780b */ /* 0x000fca0003fce000 */
[----:B------:R-:W-:Y:S01]  /*2d40*/  @!P4 FMUL R19, R19, 0.5 ;  /* 0x3f0000001313c820 */ /* 0x000fe20000400000 */
[----:B------:R-:W4:Y:S01]  /*2d50*/  MUFU.EX2 R30, R27 ;  /* 0x0000001b001e7308 */ /* 0x000f220000000800 */
[----:B--2---:R-:W-:Y:S01]  /*2d60*/  @!P5 FMUL R16, R16, R16 ;  /* 0x000000101010d220 */ /* 0x004fe20000400000 */
[----:B------:R-:W-:Y:S01]  /*2d70*/  FSETP.GEU.AND P5, PT, R21, -126, PT ;  /* 0xc2fc00001500780b */ /* 0x000fe20003fae000 */
[----:B---3--:R-:W-:-:S04]  /*2d80*/  FFMA R26, R38, UR16, -R17 ;  /* 0x00000010261a7c23 */ /* 0x008fc80008000811 */
[----:B------:R-:W-:Y:S01]  /*2d90*/  @!P6 FMUL R20, R20, 0.5 ;  /* 0x3f0000001414e820 */ /* 0x000fe20000400000 */
[----:B------:R2:W3:Y:S01]  /*2da0*/  MUFU.EX2 R31, R19 ;  /* 0x00000013001f7308 */ /* 0x0004e20000000800 */
[----:B-----5:R-:W-:Y:S01]  /*2db0*/  @!P3 FMUL R23, R23, R23 ;  /* 0x000000171717b220 */ /* 0x020fe20000400000 */
[----:B------:R-:W-:-:S05]  /*2dc0*/  FSETP.GEU.AND P3, PT, R22, -126, PT ;  /* 0xc2fc00001600780b */ /* 0x000fca0003f6e000 */
[----:B------:R-:W-:Y:S01]  /*2dd0*/  @!P5 FMUL R21, R21, 0.5 ;  /* 0x3f0000001515d820 */ /* 0x000fe20000400000 */
[----:B------:R5:W1:Y:S01]  /*2de0*/  MUFU.EX2 R34, R20 ;  /* 0x0000001400227308 */ /* 0x000a620000000800 */
[--C-:B--2---:R-:W-:Y:S01]  /*2df0*/  FFMA R19, R39, UR16, -R17.reuse ;  /* 0x0000001027137c23 */ /* 0x104fe20008000811 */
[----:B----4-:R-:W-:Y:S01]  /*2e00*/  @!P2 FMUL R30, R30, R30 ;  /* 0x0000001e1e1ea220 */ /* 0x010fe20000400000 */
[----:B------:R-:W-:Y:S01]  /*2e10*/  FSETP.GEU.AND P2, PT, R26, -126, PT ;  /* 0xc2fc00001a00780b */ /* 0x000fe20003f4e000 */
[----:B------:R-:W-:-:S03]  /*2e20*/  FFMA R17, R55, UR16, -R17 ;  /* 0x0000001037117c23 */ /* 0x000fc60008000811 */
[----:B------:R-:W-:Y:S01]  /*2e30*/  @!P3 FMUL R22, R22, 0.5 ;  /* 0x3f0000001616b820 */ /* 0x000fe20000400000 */
[----:B------:R-:W2:Y:S01]  /*2e40*/  MUFU.EX2 R35, R21 ;  /* 0x0000001500237308 */ /* 0x000ea20000000800 */
[----:B---3--:R-:W-:Y:S01]  /*2e50*/  @!P4 FMUL R31, R31, R31 ;  /* 0x0000001f1f1fc220 */ /* 0x008fe20000400000 */
[----:B------:R-:W-:Y:S01]  /*2e60*/  FSETP.GEU.AND P4, PT, R19, -126, PT ;  /* 0xc2fc00001300780b */ /* 0x000fe20003f8e000 */
[----:B-----5:R-:W-:Y:S01]  /*2e70*/  FADD R20, R32, R15 ;  /* 0x0000000f20147221 */ /* 0x020fe20000000000 */
[----:B------:R-:W-:-:S03]  /*2e80*/  F2FP.F16.F32.PACK_AB R25, R30, R23 ;  /* 0x000000171e19723e */ /* 0x000fc600000000ff */
[----:B------:R-:W-:Y:S01]  /*2e90*/  FADD R9, R9, R20 ;  /* 0x0000001409097221 */ /* 0x000fe20000000000 */
[----:B------:R3:W4:Y:S01]  /*2ea0*/  MUFU.EX2 R38, R22 ;  /* 0x0000001600267308 */ /* 0x0007220000000800 */
[----:B------:R-:W-:Y:S01]  /*2eb0*/  @!P2 FMUL R26, R26, 0.5 ;  /* 0x3f0000001a1aa820 */ /* 0x000fe20000400000 */
[----:B-1----:R-:W-:Y:S01]  /*2ec0*/  @!P6 FMUL R34, R34, R34 ;  /* 0x000000222222e220 */ /* 0x002fe20000400000 */
[----:B------:R-:W-:-:S04]  /*2ed0*/  FSETP.GEU.AND P6, PT, R42, -126, PT ;  /* 0xc2fc00002a00780b */ /* 0x000fc80003fce000 */
[----:B------:R-:W-:Y:S01]  /*2ee0*/  @!P4 FMUL R19, R19, 0.5 ;  /* 0x3f0000001313c820 */ /* 0x000fe20000400000 */
[----:B------:R1:W5:Y:S01]  /*2ef0*/  MUFU.EX2 R39, R26 ;  /* 0x0000001a00277308 */ /* 0x0003620000000800 */
[----:B--2---:R-:W-:Y:S01]  /*2f00*/  @!P5 FMUL R35, R35, R35 ;  /* 0x000000232323d220 */ /* 0x004fe20000400000 */
[----:B------:R-:W-:Y:S01]  /*2f10*/  FSETP.GEU.AND P5, PT, R43, -126, PT ;  /* 0xc2fc00002b00780b */ /* 0x000fe20003fae000 */
[----:B---3--:R-:W-:-:S05]  /*2f20*/  FADD R22, R36, R5 ;  /* 0x0000000524167221 */ /* 0x008fca0000000000 */
[----:B------:R2:W3:Y:S01]  /*2f30*/  MUFU.EX2 R40, R19 ;  /* 0x0000001300287308 */ /* 0x0004e20000000800 */
[----:B----4-:R-:W-:Y:S01]  /*2f40*/  @!P3 FMUL R38, R38, R38 ;  /* 0x000000262626b220 */ /* 0x010fe20000400000 */
[----:B------:R-:W-:Y:S01]  /*2f50*/  FSETP.GEU.AND P3, PT, R46, -126, PT ;  /* 0xc2fc00002e00780b */ /* 0x000fe20003f6e000 */
[----:B------:R-:W-:Y:S01]  /*2f60*/  @!P6 FMUL R42, R42, 0.5 ;  /* 0x3f0000002a2ae820 */ /* 0x000fe20000400000 */
[----:B-1----:R-:W-:Y:S01]  /*2f70*/  FMUL R26, R18, UR16 ;  /* 0x00000010121a7c20 */ /* 0x002fe20008400000 */
[----:B------:R-:W-:Y:S02]  /*2f80*/  FADD R18, R33, R14 ;  /* 0x0000000e21127221 */ /* 0x000fe40000000000 */
[----:B------:R-:W-:Y:S01]  /*2f90*/  @!P5 FMUL R43, R43, 0.5 ;  /* 0x3f0000002b2bd820 */ /* 0x000fe20000400000 */
[----:B-----5:R-:W-:Y:S01]  /*2fa0*/  @!P2 FMUL R39, R39, R39 ;  /* 0x000000272727a220 */ /* 0x020fe20000400000 */
[----:B------:R-:W-:Y:S01]  /*2fb0*/  FSETP.GEU.AND P2, PT, R47, -126, PT ;  /* 0xc2fc00002f00780b */ /* 0x000fe20003f4e000 */
[----:B------:R-:W1:Y:S01]  /*2fc0*/  MUFU.EX2 R42, R42 ;  /* 0x0000002a002a7308 */ /* 0x000e620000000800 */
[----:B------:R-:W-:Y:S01]  /*2fd0*/  FADD R21, R7, R18 ;  /* 0x0000001207157221 */ /* 0x000fe20000000000 */
[----:B------:R-:W-:Y:S01]  /*2fe0*/  FADD R18, R29, R12 ;  /* 0x0000000c1d127221 */ /* 0x000fe20000000000 */
[----:B--2---:R-:W-:-:S02]  /*2ff0*/  FADD R19, R37, R16 ;  /* 0x0000001025137221 */ /* 0x004fc40000000000 */
[----:B------:R-:W-:Y:S01]  /*3000*/  @!P3 FMUL R46, R46, 0.5 ;  /* 0x3f0000002e2eb820 */ /* 0x000fe20000400000 */
[----:B---3--:R-:W-:Y:S01]  /*3010*/  @!P4 FMUL R40, R40, R40 ;  /* 0x000000282828c220 */ /* 0x008fe20000400000 */
[----:B------:R-:W-:Y:S01]  /*3020*/  FSETP.GEU.AND P4, PT, R50, -126, PT ;  /* 0xc2fc00003200780b */ /* 0x000fe20003f8e000 */
[----:B------:R-:W2:Y:S01]  /*3030*/  MUFU.EX2 R43, R43 ;  /* 0x0000002b002b7308 */ /* 0x000ea20000000800 */
[----:B------:R-:W-:-:S03]  /*3040*/  FADD R18, R18, R19 ;  /* 0x0000001312127221 */ /* 0x000fc60000000000 */
[----:B------:R-:W-:Y:S01]  /*3050*/  @!P2 FMUL R47, R47, 0.5 ;  /* 0x3f0000002f2fa820 */ /* 0x000fe20000400000 */
[----:B------:R-:W-:-:S03]  /*3060*/  FADD R18, R21, R18 ;  /* 0x0000001215127221 */ /* 0x000fc60000000000 */
[----:B------:R-:W3:Y:S01]  /*3070*/  MUFU.EX2 R46, R46 ;  /* 0x0000002e002e7308 */ /* 0x000ee20000000800 */
[----:B-1----:R-:W-:Y:S01]  /*3080*/  @!P6 FMUL R42, R42, R42 ;  /* 0x0000002a2a2ae220 */ /* 0x002fe20000400000 */
[----:B------:R-:W-:Y:S02]  /*3090*/  FSETP.GEU.AND P6, PT, R51, -126, PT ;  /* 0xc2fc00003300780b */ /* 0x000fe40003fce000 */
[----:B------:R-:W-:-:S04]  /*30a0*/  @!P4 FMUL R50, R50, 0.5 ;  /* 0x3f0000003232c820 */ /* 0x000fc80000400000 */
[----:B------:R-:W1:Y:S01]  /*30b0*/  MUFU.EX2 R47, R47 ;  /* 0x0000002f002f7308 */ /* 0x000e620000000800 */
[----:B--2---:R-:W-:Y:S01]  /*30c0*/  @!P5 FMUL R43, R43, R43 ;  /* 0x0000002b2b2bd220 */ /* 0x004fe20000400000 */
[----:B------:R-:W-:-:S03]  /*30d0*/  FSETP.GEU.AND P5, PT, R54, -126, PT ;  /* 0xc2fc00003600780b */ /* 0x000fc60003fae000 */
[----:B------:R-:W-:Y:S01]  /*30e0*/  FADD R19, R30, R43 ;  /* 0x0000002b1e137221 */ /* 0x000fe20000000000 */
[----:B------:R-:W-:Y:S01]  /*30f0*/  F2FP.F16.F32.PACK_AB R30, R37, R36 ;  /* 0x00000024251e723e */ /* 0x000fe200000000ff */
[----:B------:R-:W-:Y:S01]  /*3100*/  @!P6 FMUL R51, R51, 0.5 ;  /* 0x3f0000003333e820 */ /* 0x000fe20000400000 */
[----:B------:R-:W2:Y:S01]  /*3110*/  MUFU.EX2 R50, R50 ;  /* 0x0000003200327308 */ /* 0x000ea20000000800 */
[----:B---3--:R-:W-:Y:S01]  /*3120*/  @!P3 FMUL R46, R46, R46 ;  /* 0x0000002e2e2eb220 */ /* 0x008fe20000400000 */
[----:B------:R-:W-:Y:S02]  /*3130*/  FSETP.GEU.AND P3, PT, R17, -126, PT ;  /* 0xc2fc00001100780b */ /* 0x000fe40003f6e000 */
[----:B------:R-:W-:Y:S01]  /*3140*/  F2FP.F16.F32.PACK_AB R36, R14, R15 ;  /* 0x0000000f0e24723e */ /* 0x000fe200000000ff */
[----:B------:R-:W-:Y:S02]  /*3150*/  FADD R20, R31, R46 ;  /* 0x0000002e1f147221 */ /* 0x000fe40000000000 */
[----:B------:R-:W-:Y:S01]  /*3160*/  @!P5 FMUL R54, R54, 0.5 ;  /* 0x3f0000003636d820 */ /* 0x000fe20000400000 */
[----:B------:R-:W3:Y:S01]  /*3170*/  MUFU.EX2 R51, R51 ;  /* 0x0000003300337308 */ /* 0x000ee20000000800 */
[----:B-1----:R-:W-:Y:S01]  /*3180*/  @!P2 FMUL R47, R47, R47 ;  /* 0x0000002f2f2fa220 */ /* 0x002fe20000400000 */
[----:B------:R-:W-:-:S03]  /*3190*/  FSETP.GEU.AND P2, PT, R8, -126, PT ;  /* 0xc2fc00000800780b */ /* 0x000fc60003f4e000 */
[----:B------:R-:W-:Y:S02]  /*31a0*/  FADD R27, R34, R47 ;  /* 0x0000002f221b7221 */ /* 0x000fe40000000000 */
[----:B------:R-:W-:Y:S01]  /*31b0*/  @!P3 FMUL R17, R17, 0.5 ;  /* 0x3f0000001111b820 */ /* 0x000fe20000400000 */
[----:B------:R-:W1:Y:S01]  /*31c0*/  MUFU.EX2 R54, R54 ;  /* 0x0000003600367308 */ /* 0x000e620000000800 */
[----:B--2---:R-:W-:Y:S01]  /*31d0*/  @!P4 FMUL R50, R50, R50 ;  /* 0x000000323232c220 */ /* 0x004fe20000400000 */
[----:B------:R-:W-:-:S03]  /*31e0*/  FSETP.GEU.AND P4, PT, R26, -126, PT ;  /* 0xc2fc00001a00780b */ /* 0x000fc60003f8e000 */
[----:B------:R-:W-:Y:S02]  /*31f0*/  FADD R45, R35, R50 ;  /* 0x00000032232d7221 */ /* 0x000fe40000000000 */
[----:B------:R-:W-:Y:S01]  /*3200*/  @!P2 FMUL R8, R8, 0.5 ;  /* 0x3f0000000808a820 */ /* 0x000fe20000400000 */
[----:B------:R2:W4:Y:S01]  /*3210*/  MUFU.EX2 R41, R17 ;  /* 0x0000001100297308 */ /* 0x0005220000000800 */
[----:B---3--:R-:W-:-:S04]  /*3220*/  @!P6 FMUL R51, R51, R51 ;  /* 0x000000333333e220 */ /* 0x008fc80000400000 */
[----:B------:R-:W-:Y:S01]  /*3230*/  FADD R44, R38, R51 ;  /* 0x00000033262c7221 */ /* 0x000fe20000000000 */
[----:B------:R-:W-:Y:S01]  /*3240*/  F2FP.F16.F32.PACK_AB R37, R51, R50 ;  /* 0x000000323325723e */ /* 0x000fe200000000ff */
[----:B------:R-:W-:Y:S01]  /*3250*/  @!P4 FMUL R26, R26, 0.5 ;  /* 0x3f0000001a1ac820 */ /* 0x000fe20000400000 */
[----:B------:R3:W5:Y:S01]  /*3260*/  MUFU.EX2 R7, R8 ;  /* 0x0000000800077308 */ /* 0x0007620000000800 */
[----:B--2---:R-:W-:Y:S01]  /*3270*/  FADD R17, R28, R13 ;  /* 0x0000000d1c117221 */ /* 0x004fe20000000000 */
[----:B-1----:R-:W-:Y:S01]  /*3280*/  @!P5 FMUL R54, R54, R54 ;  /* 0x000000363636d220 */ /* 0x002fe20000400000 */
[----:B------:R-:W-:Y:S02]  /*3290*/  FADD R19, R19, R44 ;  /* 0x0000002c13137221 */ /* 0x000fe40000000000 */
[----:B------:R-:W-:Y:S01]  /*32a0*/  FADD R22, R17, R22 ;  /* 0x0000001611167221 */ /* 0x000fe20000000000 */
[----:B------:R-:W-:Y:S02]  /*32b0*/  FADD R49, R39, R54 ;  /* 0x0000003627317221 */ /* 0x000fe40000000000 */
[----:B------:R1:W2:Y:S01]  /*32c0*/  MUFU.EX2 R17, R26 ;  /* 0x0000001a00117308 */ /* 0x0002a20000000800 */
[----:B----4-:R-:W-:Y:S01]  /*32d0*/  @!P3 FMUL R41, R41, R41 ;  /* 0x000000292929b220 */ /* 0x010fe20000400000 */
[----:B---3--:R-:W-:Y:S01]  /*32e0*/  FADD R8, R23, R42 ;  /* 0x0000002a17087221 */ /* 0x008fe20000000000 */
[----:B------:R-:W-:Y:S01]  /*32f0*/  FADD R49, R20, R49 ;  /* 0x0000003114317221 */ /* 0x000fe20000000000 */
[----:B------:R-:W-:Y:S01]  /*3300*/  FADD R9, R9, R22 ;  /* 0x0000001609097221 */ /* 0x000fe20000000000 */
[----:B------:R-:W-:Y:S01]  /*3310*/  FADD R48, R40, R41 ;  /* 0x0000002928307221 */ /* 0x000fe20000000000 */
[----:B------:R-:W-:-:S02]  /*3320*/  FADD R8, R8, R45 ;  /* 0x0000002d08087221 */ /* 0x000fc40000000000 */
[----:B------:R-:W-:Y:S01]  /*3330*/  FADD R18, R9, R18 ;  /* 0x0000001209127221 */ /* 0x000fe20000000000 */
[----:B------:R-:W-:Y:S01]  /*3340*/  FADD R48, R27, R48 ;  /* 0x000000301b307221 */ /* 0x000fe20000000000 */
[----:B------:R-:W-:Y:S01]  /*3350*/  FADD R8, R8, R49 ;  /* 0x0000003108087221 */ /* 0x000fe20000000000 */
[----:B------:R-:W-:Y:S01]  /*3360*/  SHF.L.U32 R9, R72, 0x1f, RZ ;  /* 0x0000001f48097819 */ /* 0x000fe200000006ff */
[----:B-----5:R-:W-:Y:S01]  /*3370*/  @!P2 FMUL R7, R7, R7 ;  /* 0x000000070707a220 */ /* 0x020fe20000400000 */
[----:B------:R-:W-:Y:S01]  /*3380*/  FADD R19, R19, R48 ;  /* 0x0000003013137221 */ /* 0x000fe20000000000 */
[----:B-1----:R-:W-:Y:S01]  /*3390*/  F2FP.F16.F32.PACK_AB R26, R29, R28 ;  /* 0x0000001c1d1a723e */ /* 0x002fe200000000ff */
[----:B------:R1:W3:Y:S01]  /*33a0*/  SYNCS.PHASECHK.TRANS64.TRYWAIT P2, [UR6+0x7000], R9 ;  /* 0x00700009ff0075a7 */ /* 0x0002e20008040146 */
[----:B------:R-:W-:Y:S01]  /*33b0*/  F2FP.F16.F32.PACK_AB R27, R34, R31 ;  /* 0x0000001f221b723e */ /* 0x000fe200000000ff */
[----:B------:R-:W-:Y:S01]  /*33c0*/  FADD R8, R8, R19 ;  /* 0x0000001308087221 */ /* 0x000fe20000000000 */
[----:B--2---:R-:W-:Y:S01]  /*33d0*/  @!P4 FMUL R17, R17, R17 ;  /* 0x000000111111c220 */ /* 0x004fe20000400000 */
[----:B------:R-:W-:Y:S01]  /*33e0*/  F2FP.F16.F32.PACK_AB R28, R33, R32 ;  /* 0x00000020211c723e */ /* 0x000fe200000000ff */
[----:B------:R-:W-:Y:S01]  /*33f0*/  FFMA R0, R7, R0, R18 ;  /* 0x0000000007007223 */ /* 0x000fe20000000012 */
[----:B------:R-:W-:Y:S01]  /*3400*/  F2FP.F16.F32.PACK_AB R29, R38, R35 ;  /* 0x00000023261d723e */ /* 0x000fe200000000ff */
[----:B------:R-:W-:Y:S01]  /*3410*/  FFMA R2, R17, R2, R8 ;  /* 0x0000000211027223 */ /* 0x000fe20000000008 */
[-C--:B------:R-:W-:Y:S01]  /*3420*/  FMUL R56, R56, R7.reuse ;  /* 0x0000000738387220 */ /* 0x080fe20000400000 */
[-C--:B------:R-:W-:Y:S01]  /*3430*/  FMUL R57, R57, R7.reuse ;  /* 0x0000000739397220 */ /* 0x080fe20000400000 */
[-C--:B------:R-:W-:Y:S01]  /*3440*/  FMUL R60, R60, R7.reuse ;  /* 0x000000073c3c7220 */ /* 0x080fe20000400000 */
[-C--:B------:R-:W-:Y:S01]  /*3450*/  FMUL R61, R61, R7.reuse ;  /* 0x000000073d3d7220 */ /* 0x080fe20000400000 */
[-C--:B------:R-:W-:Y:S01]  /*3460*/  FMUL R64, R64, R7.reuse ;  /* 0x0000000740407220 */ /* 0x080fe20000400000 */
[-C--:B------:R-:W-:Y:S01]  /*3470*/  FMUL R65, R65, R7.reuse ;  /* 0x0000000741417220 */ /* 0x080fe20000400000 */
[-C--:B------:R-:W-:Y:S01]  /*3480*/  FMUL R68, R68, R7.reuse ;  /* 0x0000000744447220 */ /* 0x080fe20000400000 */
[----:B------:R-:W-:Y:S01]  /*3490*/  FMUL R69, R69, R7 ;  /* 0x0000000745457220 */ /* 0x000fe20000400000 */
        /* <DEDUP_REMOVED lines=8> */
[----:B------:R-:W-:-:S02]  /*3520*/  F2FP.F16.F32.PACK_AB R31, R40, R39 ;  /* 0x00000027281f723e */ /* 0x000fc400000000ff */
[----:B------:R-:W-:Y:S02]  /*3530*/  F2FP.F16.F32.PACK_AB R32, R10, R11 ;  /* 0x0000000b0a20723e */ /* 0x000fe400000000ff */
[----:B------:R-:W-:Y:S02]  /*3540*/  F2FP.F16.F32.PACK_AB R33, R43, R42 ;  /* 0x0000002a2b21723e */ /* 0x000fe400000000ff */
[----:B------:R-:W-:Y:S02]  /*3550*/  F2FP.F16.F32.PACK_AB R34, R12, R13 ;  /* 0x0000000d0c22723e */ /* 0x000fe400000000ff */
[----:B------:R-:W-:Y:S02]  /*3560*/  F2FP.F16.F32.PACK_AB R35, R47, R46 ;  /* 0x0000002e2f23723e */ /* 0x000fe400000000ff */
[----:B------:R-:W-:Y:S01]  /*3570*/  F2FP.F16.F32.PACK_AB R38, R16, R5 ;  /* 0x000000051026723e */ /* 0x000fe200000000ff */
[----:B-1----:R-:W-:Y:S06]  /*3580*/  @!P0 BRA `(.L_x_27) ;  /* 0x0000000000048947 */ /* 0x002fec0003800000 */
[----:B------:R-:W-:Y:S01]  /*3590*/  BPT.TRAP 0x1 ;  /* 0x000000040000795c */ /* 0x000fe20000300000 */
.L_x_27:
[----:B---3--:R-:W-:Y:S05]  /*35a0*/  @P2 BRA `(.L_x_28) ;  /* 0x0000000000082947 */ /* 0x008fea0003800000 */
[----:B------:R-:W1:Y:S02]  /*35b0*/  SYNCS.PHASECHK.TRANS64.TRYWAIT P2, [UR6+0x7000], R9 ;  /* 0x00700009ff0075a7 */ /* 0x000e640008040146 */
[----:B-1----:R-:W-:Y:S05]  /*35c0*/  @!P2 BRA `(.L_x_29) ;  /* 0x000000240048a947 */ /* 0x002fea0003800000 */
.L_x_28:
[----:B------:R-:W-:Y:S01]  /*35d0*/  ULEA UR6, UR13, UR12, 0x8 ;  /* 0x0000000c0d067291 */ /* 0x000fe2000f8e403f */
[----:B------:R-:W-:Y:S01]  /*35e0*/  WARPGROUP.ARRIVE ;  /* 0x00000000000079c5 */ /* 0x000fe20000000000 */
[----:B------:R-:W-:Y:S01]  /*35f0*/  UMOV UR7, 0x80000020 ;  /* 0x8000002000077882 */ /* 0x000fe20000000000 */
[----:B------:R-:W-:Y:S01]  /*3600*/  UMOV UR11, 0x80000020 ;  /* 0x80000020000b7882 */ /* 0x000fe20000000000 */
[----:B------:R-:W-:Y:S01]  /*3610*/  UIADD3 UR10, UR6, 0x40, URZ ;  /* 0x00000040060a7890 */ /* 0x000fe2000fffe03f */
[----:B------:R-:W-:-:S04]  /*3620*/  F2FP.F16.F32.PACK_AB R39, R41, R54 ;  /* 0x000000362927723e */ /* 0x000fc800000000ff */
[----:B------:R-:W-:Y:S01]  /*3630*/  HGMMA.64x32x16.F32 R56, R24, gdesc[UR4].tnspB, R56, gsb0 ;  /* 0x4060000418387df0 */ /* 0x000fe20008000838 */
[----:B------:R-:W-:Y:S02]  /*3640*/  UMOV UR7, 0x80000020 ;  /* 0x8000002000077882 */ /* 0x000fe40000000000 */
[----:B------:R-:W-:Y:S02]  /*3650*/  WARPGROUP.DEPBAR.LE gsb0, 0x0 ;  /* 0x00008000000079c5 */ /* 0x000fe40000010000 */
[----:B------:R-:W-:-:S06]  /*3660*/  WARPGROUP.ARRIVE ;  /* 0x00000000000079c5 */ /* 0x000fcc0000000000 */
[----:B------:R-:W-:Y:S01]  /*3670*/  HGMMA.64x32x16.F32 R56, R28, gdesc[UR8].tnspB, R56, gsb0 ;  /* 0x406000081c387df0 */ /* 0x000fe20008000838 */
[----:B------:R-:W-:Y:S01]  /*3680*/  UIADD3 UR10, UR6, 0x80, URZ ;  /* 0x00000080060a7890 */ /* 0x000fe2000fffe03f */
[----:B------:R-:W-:Y:S01]  /*3690*/  UMOV UR11, 0x80000020 ;  /* 0x80000020000b7882 */ /* 0x000fe20000000000 */
[----:B------:R-:W-:Y:S01]  /*36a0*/  UIADD3 UR6, UR6, 0xc0, URZ ;  /* 0x000000c006067890 */ /* 0x000fe2000fffe03f */
[----:B------:R-:W-:Y:S02]  /*36b0*/  WARPGROUP.DEPBAR.LE gsb0, 0x0 ;  /* 0x00008000000079c5 */ /* 0x000fe40000010000 */
[----:B------:R-:W-:-:S06]  /*36c0*/  WARPGROUP.ARRIVE ;  /* 0x00000000000079c5 */ /* 0x000fcc0000000000 */
[----:B------:R-:W-:Y:S03]  /*36d0*/  HGMMA.64x32x16.F32 R56, R32, gdesc[UR8].tnspB, R56, gsb0 ;  /* 0x4060000820387df0 */ /* 0x000fe60008000838 */
[----:B------:R-:W-:Y:S02]  /*36e0*/  WARPGROUP.DEPBAR.LE gsb0, 0x0 ;  /* 0x00008000000079c5 */ /* 0x000fe40000010000 */
[----:B------:R-:W-:-:S06]  /*36f0*/  WARPGROUP.ARRIVE ;  /* 0x00000000000079c5 */ /* 0x000fcc0000000000 */
[----:B------:R-:W-:Y:S03]  /*3700*/  HGMMA.64x32x16.F32 R56, R36, gdesc[UR4].tnspB, R56, gsb0 ;  /* 0x4060000424387df0 */ /* 0x000fe60008000838 */
[----:B------:R-:W-:Y:S02]  /*3710*/  WARPGROUP.DEPBAR.LE gsb0, 0x0 ;  /* 0x00008000000079c5 */ /* 0x000fe40000010000 */
[----:B------:R-:W-:Y:S05]  /*3720*/  @!P0 BRA `(.L_x_30) ;  /* 0x0000000000048947 */ /* 0x000fea0003800000 */
[----:B------:R-:W-:Y:S01]  /*3730*/  BPT.TRAP 0x1 ;  /* 0x000000040000795c */ /* 0x000fe20000300000 */
.L_x_30:
[----:B------:R-:W-:-:S04]  /*3740*/  ULEA UR6, UR15, UR37, 0x3 ;  /* 0x000000250f067291 */ /* 0x000fc8000f8e183f */
[----:B------:R-:W-:-:S04]  /*3750*/  UIADD3 UR6, UR6, 0x7028, URZ ;  /* 0x0000702806067890 */ /* 0x000fc8000fffe03f */
[----:B------:R-:W-:-:S09]  /*3760*/  UPRMT UR6, URZ, 0x654, UR6 ;  /* 0x000006543f067896 */ /* 0x000fd20008000006 */
[----:B------:R-:W-:Y:S01]  /*3770*/  SYNCS.ARRIVE.TRANS64.RED.A1T0 RZ, [UR6], RZ ;  /* 0x000000ffffff79a7 */ /* 0x000fe20008100406 */
[----:B------:R-:W-:Y:S05]  /*3780*/  @P1 BRA `(.L_x_31) ;  /* 0x0000000000041947 */ /* 0x000fea0003800000 */
[----:B------:R-:W-:Y:S01]  /*3790*/  BPT.TRAP 0x1 ;  /* 0x000000040000795c */ /* 0x000fe20000300000 */
.L_x_31:
[----:B------:R-:W-:-:S04]  /*37a0*/  UIADD3 UR15, UR15, 0x1, URZ ;  /* 0x000000010f0f7890 */ /* 0x000fc8000fffe03f */
[----:B------:R-:W-:-:S04]  /*37b0*/  UISETP.NE.AND UP0, UPT, UR15, 0x5, UPT ;  /* 0x000000050f00788c */ /* 0x000fc8000bf05270 */
[----:B------:R-:W-:Y:S01]  /*37c0*/  USEL UR15, UR15, URZ, UP0 ;  /* 0x0000003f0f0f7287 */ /* 0x000fe20008000000 */
[----:B------:R-:W-:Y:S11]  /*37d0*/  @!P0 BRA `(.L_x_32) ;  /* 0x0000000000048947 */ /* 0x000ff60003800000 */
[----:B------:R-:W-:Y:S01]  /*37e0*/  BPT.TRAP 0x1 ;  /* 0x000000040000795c */ /* 0x000fe20000300000 */
.L_x_32:
[----:B------:R-:W-:-:S04]  /*37f0*/  ULEA UR6, UR15, UR37, 0x3 ;  /* 0x000000250f067291 */ /* 0x000fc8000f8e183f */
[----:B------:R-:W-:-:S04]  /*3800*/  UIADD3 UR6, UR6, 0x7028, URZ ;  /* 0x0000702806067890 */ /* 0x000fc8000fffe03f */
[----:B------:R-:W-:-:S09]  /*3810*/  UPRMT UR6, URZ, 0x654, UR6 ;  /* 0x000006543f067896 */ /* 0x000fd20008000006 */
[----:B------:R-:W-:Y:S01]  /*3820*/  SYNCS.ARRIVE.TRANS64.RED.A1T0 RZ, [UR6], RZ ;  /* 0x000000ffffff79a7 */ /* 0x000fe20008100406 */
[----:B------:R-:W-:Y:S05]  /*3830*/  @P1 BRA `(.L_x_33) ;  /* 0x0000000000041947 */ /* 0x000fea0003800000 */
[----:B------:R-:W-:Y:S01]  /*3840*/  BPT.TRAP 0x1 ;  /* 0x000000040000795c */ /* 0x000fe20000300000 */
.L_x_33:
[----:B------:R-:W-:Y:S01]  /*3850*/  UIADD3 UR13, UR13, 0x1, URZ ;  /* 0x000000010d0d7890 */ /* 0x000fe2000fffe03f */
[C---:B------:R-:W-:Y:S01]  /*3860*/  ISETP.GT.AND P2, PT, R6.reuse, 0x2, PT ;  /* 0x000000020600780c */ /* 0x040fe20003f44270 */
[----:B------:R-:W-:Y:S01]  /*3870*/  UIADD3 UR15, UR15, 0x1, URZ ;  /* 0x000000010f0f7890 */ /* 0x000fe2000fffe03f */
[----:B------:R-:W-:Y:S01]  /*3880*/  VIADD R6, R6, 0xffffffff ;  /* 0xffffffff06067836 */ /* 0x000fe20000000000 */
[----:B------:R-:W-:Y:S01]  /*3890*/  UISETP.NE.AND UP2, UPT, UR13, 0x5, UPT ;  /* 0x000000050d00788c */ /* 0x000fe2000bf45270 */
[----:B------:R-:W-:Y:S01]  /*38a0*/  MOV R7, R3 ;  /* 0x0000000300077202 */ /* 0x000fe20000000f00 */
[----:B------:R-:W-:Y:S01]  /*38b0*/  UISETP.NE.AND UP0, UPT, UR15, 0x5, UPT ;  /* 0x000000050f00788c */ /* 0x000fe2000bf05270 */
[----:B-1----:R-:W-:Y:S01]  /*38c0*/  IMAD.MOV.U32 R9, RZ, RZ, R4 ;  /* 0x000000ffff097224 */ /* 0x002fe200078e0004 */
[----:B------:R-:W-:Y:S02]  /*38d0*/  USEL UR6, URZ, 0x1, UP2 ;  /* 0x000000013f067887 */ /* 0x000fe40009000000 */
[----:B------:R-:W-:-:S02]  /*38e0*/  USEL UR15, UR15, URZ, UP0 ;  /* 0x0000003f0f0f7287 */ /* 0x000fc40008000000 */
[----:B------:R-:W-:Y:S02]  /*38f0*/  USEL UR13, UR13, URZ, UP2 ;  /* 0x0000003f0d0d7287 */ /* 0x000fe40009000000 */
[----:B------:R-:W-:Y:S01]  /*3900*/  LOP3.LUT R5, R72, UR6, RZ, 0x3c, !PT ;  /* 0x0000000648057c12 */ /* 0x000fe2000f8e3cff */
[----:B------:R-:W-:Y:S09]  /*3910*/  @P2 BRA `(.L_x_34) ;  /* 0xffffffe800482947 */ /* 0x000ff2000383ffff */
.L_x_23:
[----:B------:R-:W2:Y:S01]  /*3920*/  SHFL.BFLY PT, R5, R0, 0x1, 0x1f ;  /* 0x0c201f0000057f89 */ /* 0x000ea200000e0000 */
[----:B------:R-:W-:Y:S01]  /*3930*/  BSSY B0, `(.L_x_35) ;  /* 0x0000023000007945 */ /* 0x000fe20003800000 */
[----:B------:R-:W-:Y:S01]  /*3940*/  IMAD.MOV.U32 R9, RZ, RZ, 0x7f800000 ;  /* 0x7f800000ff097424 */ /* 0x000fe200078e00ff */
[----:B------:R-:W-:Y:S01]  /*3950*/  MOV R10, 0x3f800000 ;  /* 0x3f800000000a7802 */ /* 0x000fe20000000f00 */
[----:B------:R-:W3:Y:S01]  /*3960*/  SHFL.BFLY PT, R7, R2, 0x1, 0x1f ;  /* 0x0c201f0002077f89 */ /* 0x000ee200000e0000 */
[----:B------:R-:W-:Y:S02]  /*3970*/  IMAD.MOV.U32 R11, RZ, RZ, 0x7f800000 ;  /* 0x7f800000ff0b7424 */ /* 0x000fe400078e00ff */
[----:B--2---:R-:W-:Y:S01]  /*3980*/  FADD R5, R5, R0 ;  /* 0x0000000005057221 */ /* 0x004fe20000000000 */
[----:B---3--:R-:W-:-:S04]  /*3990*/  FADD R14, R7, R2 ;  /* 0x00000002070e7221 */ /* 0x008fc80000000000 */
[----:B------:R-:W2:Y:S04]  /*39a0*/  SHFL.BFLY PT, R6, R5, 0x2, 0x1f ;  /* 0x0c401f0005067f89 */ /* 0x000ea800000e0000 */
[----:B------:R-:W3:Y:S01]  /*39b0*/  SHFL.BFLY PT, R15, R14, 0x2, 0x1f ;  /* 0x0c401f000e0f7f89 */ /* 0x000ee200000e0000 */
[C---:B--2---:R-:W-:Y:S01]  /*39c0*/  FSETP.NE.AND P0, PT, R5.reuse, -R6, PT ;  /* 0x800000060500720b */ /* 0x044fe20003f05000 */
[----:B------:R-:W-:Y:S01]  /*39d0*/  FADD R2, R5, R6 ;  /* 0x0000000605027221 */ /* 0x000fe20000000000 */
[----:B------:R-:W-:Y:S02]  /*39e0*/  IMAD.MOV.U32 R6, RZ, RZ, 0x3f800000 ;  /* 0x3f800000ff067424 */ /* 0x000fe400078e00ff */
[----:B---3--:R-:W-:-:S09]  /*39f0*/  FADD R8, R14, R15 ;  /* 0x0000000f0e087221 */ /* 0x008fd20000000000 */
[----:B------:R-:W-:Y:S05]  /*3a00*/  @!P0 BRA `(.L_x_36) ;  /* 0x0000000000548947 */ /* 0x000fea0003800000 */
[----:B------:R-:W-:Y:S01]  /*3a10*/  IADD3 R0, R2, 0x1800000, RZ ;  /* 0x0180000002007810 */ /* 0x000fe20007ffe0ff */
[----:B------:R-:W-:Y:S03]  /*3a20*/  BSSY B1, `(.L_x_37) ;  /* 0x000000c000017945 */ /* 0x000fe60003800000 */
[----:B------:R-:W-:-:S04]  /*3a30*/  LOP3.LUT R0, R0, 0x7f800000, RZ, 0xc0, !PT ;  /* 0x7f80000000007812 */ /* 0x000fc800078ec0ff */
[----:B------:R-:W-:-:S13]  /*3a40*/  ISETP.GT.U32.AND P0, PT, R0, 0x1ffffff, PT ;  /* 0x01ffffff0000780c */ /* 0x000fda0003f04070 */
[----:B------:R-:W-:Y:S05]  /*3a50*/  @P0 BRA `(.L_x_38) ;  /* 0x0000000000100947 */ /* 0x000fea0003800000 */
[----:B------:R-:W-:-:S07]  /*3a60*/  MOV R13, 0x3a80 ;  /* 0x00003a80000d7802 */ /* 0x000fce0000000f00 */
[----:B-1----:R-:W-:Y:S05]  /*3a70*/  CALL.REL.NOINC `($__internal_0_$__cuda_sm20_rcp_rn_f32_slowpath) ;  /* 0x0000002000c47944 */ /* 0x002fea0003c00000 */
[----:B------:R-:W-:Y:S01]  /*3a80*/  IMAD.MOV.U32 R6, RZ, RZ, R5 ;  /* 0x000000ffff067224 */ /* 0x000fe200078e0005 */
[----:B------:R-:W-:Y:S06]  /*3a90*/  BRA `(.L_x_39) ;  /* 0x0000000000107947 */ /* 0x000fec0003800000 */
.L_x_38:
[----:B------:R-:W2:Y:S02]  /*3aa0*/  MUFU.RCP R5, R2 ;  /* 0x0000000200057308 */ /* 0x000ea40000001000 */
[----:B--2---:R-:W-:-:S04]  /*3ab0*/  FFMA R0, R2, R5, -1 ;  /* 0xbf80000002007423 */ /* 0x004fc80000000005 */
[----:B------:R-:W-:-:S04]  /*3ac0*/  FADD.FTZ R0, -R0, -RZ ;  /* 0x800000ff00007221 */ /* 0x000fc80000010100 */
[----:B------:R-:W-:-:S07]  /*3ad0*/  FFMA R6, R5, R0, R5 ;  /* 0x0000000005067223 */ /* 0x000fce0000000005 */
.L_x_39:
[----:B-1----:R-:W-:Y:S05]  /*3ae0*/  BSYNC B1 ;  /* 0x0000000000017941 */ /* 0x002fea0003800000 */
.L_x_37:
[----:B------:R-:W-:Y:S01]  /*3af0*/  FSETP.GEU.AND P0, PT, |R2|, 1.175494350822287508e-38, PT ;  /* 0x008000000200780b */ /* 0x000fe20003f0e200 */
[----:B------:R-:W-:-:S12]  /*3b00*/  ULDC UR4, c[0x0][0x600] ;  /* 0x0001800000047ab9 */ /* 0x000fd80000000800 */
[----:B------:R-:W-:-:S04]  /*3b10*/  @!P0 FMUL R2, R2, 16777216 ;  /* 0x4b80000002028820 */ /* 0x000fc80000400000 */
[----:B------:R-:W1:Y:S02]  /*3b20*/  MUFU.LG2 R0, R2 ;  /* 0x0000000200007308 */ /* 0x000e640000000c00 */
[----:B-1----:R-:W-:-:S04]  /*3b30*/  @!P0 FADD R0, R0, -24 ;  /* 0xc1c0000000008421 */ /* 0x002fc80000000000 */
[----:B------:R-:W-:-:S04]  /*3b40*/  FMUL R0, R0, 0.69314718246459960938 ;  /* 0x3f31721800007820 */ /* 0x000fc80000400000 */
[----:B------:R-:W-:-:S07]  /*3b50*/  FFMA R11, R3, UR4, R0 ;  /* 0x00000004030b7c23 */ /* 0x000fce0008000000 */
.L_x_36:
[----:B-1----:R-:W-:Y:S05]  /*3b60*/  BSYNC B0 ;  /* 0x0000000000007941 */ /* 0x002fea0003800000 */
.L_x_35:
[----:B------:R-:W-:Y:S01]  /*3b70*/  FSETP.NE.AND P0, PT, R14, -R15, PT ;  /* 0x8000000f0e00720b */ /* 0x000fe20003f05000 */
[----:B------:R-:W-:Y:S01]  /*3b80*/  ULDC UR4, c[0x0][0x608] ;  /* 0x0001820000047ab9 */ /* 0x000fe20000000800 */
[----:B------:R-:W-:Y:S01]  /*3b90*/  BSSY B0, `(.L_x_40) ;  /* 0x0000021000007945 */ /* 0x000fe20003800000 */
[----:B------:R-:W-:-:S04]  /*3ba0*/  FMUL R6, R6, UR4 ;  /* 0x0000000406067c20 */ /* 0x000fc80008400000 */
        /* <DEDUP_REMOVED lines=8> */
[----:B------:R-:W-:Y:S06]  /*3c30*/  @!P0 BRA `(.L_x_41) ;  /* 0x0000000000588947 */ /* 0x000fec0003800000 */
[----:B------:R-:W-:Y:S01]  /*3c40*/  VIADD R0, R8, 0x1800000 ;  /* 0x0180000008007836 */ /* 0x000fe20000000000 */
[----:B------:R-:W-:Y:S04]  /*3c50*/  BSSY B1, `(.L_x_42) ;  /* 0x000000d000017945 */ /* 0x000fe80003800000 */
[----:B------:R-:W-:-:S04]  /*3c60*/  LOP3.LUT R0, R0, 0x7f800000, RZ, 0xc0, !PT ;  /* 0x7f80000000007812 */ /* 0x000fc800078ec0ff */
[----:B------:R-:W-:-:S13]  /*3c70*/  ISETP.GT.U32.AND P0, PT, R0, 0x1ffffff, PT ;  /* 0x01ffffff0000780c */ /* 0x000fda0003f04070 */
[----:B------:R-:W-:Y:S05]  /*3c80*/  @P0 BRA `(.L_x_43) ;  /* 0x0000000000140947 */ /* 0x000fea0003800000 */
[----:B------:R-:W-:Y:S02]  /*3c90*/  MOV R2, R8 ;  /* 0x0000000800027202 */ /* 0x000fe40000000f00 */
[----:B------:R-:W-:-:S07]  /*3ca0*/  MOV R13, 0x3cc0 ;  /* 0x00003cc0000d7802 */ /* 0x000fce0000000f00 */
[----:B------:R-:W-:Y:S05]  /*3cb0*/  CALL.REL.NOINC `($__internal_0_$__cuda_sm20_rcp_rn_f32_slowpath) ;  /* 0x0000002000347944 */ /* 0x000fea0003c00000 */
[----:B------:R-:W-:Y:S01]  /*3cc0*/  IMAD.MOV.U32 R10, RZ, RZ, R5 ;  /* 0x000000ffff0a7224 */ /* 0x000fe200078e0005 */
[----:B------:R-:W-:Y:S06]  /*3cd0*/  BRA `(.L_x_44) ;  /* 0x0000000000107947 */ /* 0x000fec0003800000 */
.L_x_43:
[----:B------:R-:W1:Y:S02]  /*3ce0*/  MUFU.RCP R3, R8 ;  /* 0x0000000800037308 */ /* 0x000e640000001000 */
[----:B-1----:R-:W-:-:S04]  /*3cf0*/  FFMA R0, R8, R3, -1 ;  /* 0xbf80000008007423 */ /* 0x002fc80000000003 */
[----:B------:R-:W-:-:S04]  /*3d00*/  FADD.FTZ R0, -R0, -RZ ;  /* 0x800000ff00007221 */ /* 0x000fc80000010100 */
[----:B------:R-:W-:-:S07]  /*3d10*/  FFMA R10, R3, R0, R3 ;  /* 0x00000000030a7223 */ /* 0x000fce0000000003 */
.L_x_44:
[----:B------:R-:W-:Y:S05]  /*3d20*/  BSYNC B1 ;  /* 0x0000000000017941 */ /* 0x000fea0003800000 */
.L_x_42:
[----:B------:R-:W-:Y:S01]  /*3d30*/  FSETP.GEU.AND P0, PT, |R8|, 1.175494350822287508e-38, PT ;  /* 0x008000000800780b */ /* 0x000fe20003f0e200 */
[----:B------:R-:W-:-:S12]  /*3d40*/  ULDC UR4, c[0x0][0x600] ;  /* 0x0001800000047ab9 */ /* 0x000fd80000000800 */
[----:B------:R-:W-:-:S04]  /*3d50*/  @!P0 FMUL R8, R8, 16777216 ;  /* 0x4b80000008088820 */ /* 0x000fc80000400000 */
[----:B------:R-:W1:Y:S02]  /*3d60*/  MUFU.LG2 R0, R8 ;  /* 0x0000000800007308 */ /* 0x000e640000000c00 */
[----:B-1----:R-:W-:-:S04]  /*3d70*/  @!P0 FADD R0, R0, -24 ;  /* 0xc1c0000000008421 */ /* 0x002fc80000000000 */
[----:B------:R-:W-:-:S04]  /*3d80*/  FMUL R9, R0, 0.69314718246459960938 ;  /* 0x3f31721800097820 */ /* 0x000fc80000400000 */
[----:B------:R-:W-:-:S07]  /*3d90*/  FFMA R9, R4, UR4, R9 ;  /* 0x0000000404097c23 */ /* 0x000fce0008000009 */
.L_x_41:
[----:B------:R-:W-:Y:S05]  /*3da0*/  BSYNC B0 ;  /* 0x0000000000007941 */ /* 0x000fea0003800000 */
.L_x_40:
[----:B------:R-:W-:Y:S01]  /*3db0*/  UIADD3 UR4, UR36, -0x1, URZ ;  /* 0xffffffff24047890 */ /* 0x000fe2000fffe03f */
[----:B------:R-:W1:Y:S01]  /*3dc0*/  S2R R2, SR_TID.X ;  /* 0x0000000000027919 */ /* 0x000e620000002100 */
[----:B------:R-:W-:Y:S01]  /*3dd0*/  ULDC UR5, c[0x0][0x608] ;  /* 0x0001820000057ab9 */ /* 0x000fe20000000800 */
[----:B------:R-:W-:Y:S01]  /*3de0*/  ULDC.64 UR8, c[0x0][0x208] ;  /* 0x0000820000087ab9 */ /* 0x000fe20000000a00 */
[----:B------:R-:W-:Y:S02]  /*3df0*/  FMUL R10, R10, UR5 ;  /* 0x000000050a0a7c20 */ /* 0x000fe40008400000 */
[----:B------:R-:W-:Y:S01]  /*3e00*/  ISETP.NE.AND P0, PT, RZ, UR4, PT ;  /* 0x00000004ff007c0c */ /* 0x000fe2000bf05270 */
[----:B------:R-:W-:-:S03]  /*3e10*/  ULEA UR4, UR36, UR37, 0x3 ;  /* 0x0000002524047291 */ /* 0x000fc6000f8e183f */
[----:B------:R-:W-:-:S04]  /*3e20*/  SEL R0, RZ, 0x1, P0 ;  /* 0x00000001ff007807 */ /* 0x000fc80000000000 */
[----:B------:R-:W-:-:S04]  /*3e30*/  SHF.L.U32 R0, R0, 0x1f, RZ ;  /* 0x0000001f00007819 */ /* 0x000fc800000006ff */
[----:B------:R-:W2:Y:S01]  /*3e40*/  SYNCS.PHASECHK.TRANS64.TRYWAIT P0, [UR4+0x7098], R0 ;  /* 0x00709800ff0075a7 */ /* 0x000ea20008000144 */
[C---:B-1----:R-:W-:Y:S02]  /*3e50*/  LOP3.LUT P1, RZ, R2.reuse, 0x3, RZ, 0xc0, !PT ;  /* 0x0000000302ff7812 */ /* 0x042fe4000782c0ff */
[----:B------:R-:W-:Y:S01]  /*3e60*/  LOP3.LUT R16, R2, 0x7f, RZ, 0xc0, !PT ;  /* 0x0000007f02107812 */ /* 0x000fe200078ec0ff */
[----:B--2---:R-:W-:Y:S10]  /*3e70*/  @!P0 BRA `(.L_x_45) ;  /* 0x0000001c00348947 */ /* 0x004ff40003800000 */
.L_x_92:
[----:B------:R-:W-:Y:S01]  /*3e80*/  USHF.L.U32 UR42, UR42, 0x6, URZ ;  /* 0x000000062a2a7899 */ /* 0x000fe2000800063f */
[----:B------:R-:W-:Y:S01]  /*3e90*/  BSSY B0, `(.L_x_46) ;  /* 0x0000018000007945 */ /* 0x000fe20003800000 */
[----:B------:R-:W-:-:S03]  /*3ea0*/  SHF.R.U32.HI R17, RZ, 0x5, R16 ;  /* 0x00000005ff117819 */ /* 0x000fc60000011610 */
[----:B------:R-:W-:Y:S07]  /*3eb0*/  @P1 BRA `(.L_x_47) ;  /* 0x0000000000541947 */ /* 0x000fee0003800000 */
[----:B------:R-:W2:Y:S01]  /*3ec0*/  S2UR UR4, SR_CTAID.Y ;  /* 0x00000000000479c3 */ /* 0x000ea20000002600 */
[----:B-1----:R-:W-:Y:S01]  /*3ed0*/  SHF.R.U32.HI R0, RZ, 0x2, R2 ;  /* 0x00000002ff007819 */ /* 0x002fe20000011602 */
[----:B------:R-:W-:Y:S01]  /*3ee0*/  IMAD.SHL.U32 R3, R17, 0x10, RZ ;  /* 0x0000001011037824 */ /* 0x000fe200078e00ff */
[----:B------:R-:W-:Y:S02]  /*3ef0*/  ULDC.64 UR6, c[0x0][0x688] ;  /* 0x0001a20000067ab9 */ /* 0x000fe40000000a00 */
[----:B------:R-:W-:-:S03]  /*3f00*/  LOP3.LUT R0, R0, 0x7, RZ, 0xc0, !PT ;  /* 0x0000000700007812 */ /* 0x000fc600078ec0ff */
[----:B------:R-:W1:Y:S01]  /*3f10*/  S2UR UR5, SR_CTAID.Z ;  /* 0x00000000000579c3 */ /* 0x000e620000002700 */
[----:B------:R-:W-:-:S04]  /*3f20*/  LOP3.LUT R0, R3, 0xfffffff0, R0, 0xe2, !PT ;  /* 0xfffffff003007812 */ /* 0x000fc800078ee200 */
[----:B------:R-:W-:-:S05]  /*3f30*/  IADD3 R3, R0, UR42, RZ ;  /* 0x0000002a00037c10 */ /* 0x000fca000fffe0ff */
[----:B------:R-:W-:Y:S01]  /*3f40*/  VIADD R2, R3, 0x8 ;  /* 0x0000000803027836 */ /* 0x000fe20000000000 */
[----:B--2---:R-:W-:-:S04]  /*3f50*/  UIMAD UR4, UR4, UR6, UR42 ;  /* 0x00000006040472a4 */ /* 0x004fc8000f8e022a */
[----:B-1----:R-:W-:-:S03]  /*3f60*/  UIMAD UR4, UR5, UR7, UR4 ;  /* 0x00000007050472a4 */ /* 0x002fc6000f8e0204 */
[----:B------:R-:W-:Y:S02]  /*3f70*/  ULDC UR5, c[0x0][0x288] ;  /* 0x0000a20000057ab9 */ /* 0x000fe40000000800 */
[----:B------:R-:W-:Y:S02]  /*3f80*/  ISETP.GE.U32.AND P0, PT, R3, UR5, PT ;  /* 0x0000000503007c0c */ /* 0x000fe4000bf06070 */
[----:B------:R-:W-:Y:S02]  /*3f90*/  IADD3 R0, P2, R0, UR4, RZ ;  /* 0x0000000400007c10 */ /* 0x000fe4000ff5e0ff */
[----:B------:R-:W-:Y:S01]  /*3fa0*/  ISETP.GE.U32.AND P1, PT, R2, UR5, PT ;  /* 0x0000000502007c0c */ /* 0x000fe2000bf26070 */
[----:B------:R-:W-:Y:S02]  /*3fb0*/  ULDC.64 UR4, c[0x0][0x680] ;  /* 0x0001a00000047ab9 */ /* 0x000fe40000000a00 */
[----:B------:R-:W-:Y:S01]  /*3fc0*/  IMAD.X R3, RZ, RZ, RZ, P2 ;  /* 0x000000ffff037224 */ /* 0x000fe200010e06ff */
[----:B------:R-:W-:-:S04]  /*3fd0*/  LEA R2, P2, R0, UR4, 0x2 ;  /* 0x0000000400027c11 */ /* 0x000fc8000f8410ff */
[----:B------:R-:W-:-:S05]  /*3fe0*/  LEA.HI.X R3, R0, UR5, R3, 0x2, P2 ;  /* 0x0000000500037c11 */ /* 0x000fca00090f1403 */
[----:B------:R2:W-:Y:S04]  /*3ff0*/  @!P0 STG.E desc[UR8][R2.64], R11 ;  /* 0x0000000b02008986 */ /* 0x0005e8000c101908 */
[----:B------:R2:W-:Y:S02]  /*4000*/  @!P1 STG.E desc[UR8][R2.64+0x20], R9 ;  /* 0x0000200902009986 */ /* 0x0005e4000c101908 */
.L_x_47:
[----:B------:R-:W-:Y:S05]  /*4010*/  BSYNC B0 ;  /* 0x0000000000007941 */ /* 0x000fea0003800000 */
.L_x_46:
[----:B------:R-:W-:Y:S01]  /*4020*/  ULDC.64 UR4, c[0x0][0x730] ;  /* 0x0001cc0000047ab9 */ /* 0x000fe20000000a00 */
[-C--:B------:R-:W-:Y:S01]  /*4030*/  FMUL R31, R58, R10.reuse ;  /* 0x0000000a3a1f7220 */ /* 0x080fe20000400000 */
[----:B------:R-:W-:Y:S01]  /*4040*/  ISETP.NE.U32.AND P0, PT, RZ, UR4, PT ;  /* 0x00000004ff007c0c */ /* 0x000fe2000bf05070 */
[-C--:B------:R-:W-:Y:S01]  /*4050*/  FMUL R59, R59, R10.reuse ;  /* 0x0000000a3b3b7220 */ /* 0x080fe20000400000 */
[-C--:B------:R-:W-:Y:S01]  /*4060*/  FMUL R33, R62, R10.reuse ;  /* 0x0000000a3e217220 */ /* 0x080fe20000400000 */
[-C--:B------:R-:W-:Y:S01]  /*4070*/  FMUL R63, R63, R10.reuse ;  /* 0x0000000a3f3f7220 */ /* 0x080fe20000400000 */
[----:B------:R-:W-:Y:S01]  /*4080*/  ISETP.NE.AND.EX P0, PT, RZ, UR5, PT, P0 ;  /* 0x00000005ff007c0c */ /* 0x000fe2000bf05300 */
[-C--:B------:R-:W-:Y:S01]  /*4090*/  FMUL R35, R66, R10.reuse ;  /* 0x0000000a42237220 */ /* 0x080fe20000400000 */
[-C--:B------:R-:W-:Y:S01]  /*40a0*/  FMUL R67, R67, R10.reuse ;  /* 0x0000000a43437220 */ /* 0x080fe20000400000 */
[-C--:B------:R-:W-:Y:S01]  /*40b0*/  FMUL R37, R70, R10.reuse ;  /* 0x0000000a46257220 */ /* 0x080fe20000400000 */
[----:B------:R-:W-:-:S09]  /*40c0*/  FMUL R71, R71, R10 ;  /* 0x0000000a47477220 */ /* 0x000fd20000400000 */
[----:B------:R-:W-:Y:S05]  /*40d0*/  @P0 BRA `(.L_x_48) ;  /* 0x0000000000200947 */ /* 0x000fea0003800000 */
[----:B------:R-:W-:Y:S02]  /*40e0*/  ULDC.64 UR4, c[0x0][0x728] ;  /* 0x0001ca0000047ab9 */ /* 0x000fe40000000a00 */
[----:B------:R-:W-:-:S04]  /*40f0*/  ISETP.NE.U32.AND P0, PT, RZ, UR4, PT ;  /* 0x00000004ff007c0c */ /* 0x000fc8000bf05070 */
[----:B------:R-:W-:-:S13]  /*4100*/  ISETP.NE.AND.EX P0, PT, RZ, UR5, PT, P0 ;  /* 0x00000005ff007c0c */ /* 0x000fda000bf05300 */
[----:B------:R-:W-:Y:S05]  /*4110*/  @!P0 BRA `(.L_x_49) ;  /* 0x00000000000c8947 */ /* 0x000fea0003800000 */
[----:B-12---:R-:W1:Y:S02]  /*4120*/  LDC.64 R2, c[0x0][0x728] ;  /* 0x0001ca00ff027b82 */ /* 0x006e640000000a00 */
[----:B-1----:R4:W5:Y:S01]  /*4130*/  LDG.E R2, desc[UR8][R2.64] ;  /* 0x0000000802027981 */ /* 0x002962000c1e1900 */
[----:B------:R-:W-:Y:S05]  /*4140*/  BRA `(.L_x_48) ;  /* 0x0000000000047947 */ /* 0x000fea0003800000 */
.L_x_49:
[----:B--2---:R-:W3:Y:S02]  /*4150*/  LDC R2, c[0x0][0x720] ;  /* 0x0001c800ff027b82 */ /* 0x004ee40000000800 */
.L_x_48:
[----:B-1----:R-:W-:Y:S02]  /*4160*/  MOV R0, RZ ;  /* 0x000000ff00007202 */ /* 0x002fe40000000f00 */
[----:B---3-5:R-:W-:Y:S02]  /*4170*/  MOV R22, R2 ;  /* 0x0000000200167202 */ /* 0x028fe40000000f00 */
[----:B------:R-:W-:-:S13]  /*4180*/  LOP3.LUT P0, RZ, R0, 0x1bf, RZ, 0xc0, !PT ;  /* 0x000001bf00ff7812 */ /* 0x000fda000780c0ff */
[----:B------:R-:W-:Y:S05]  /*4190*/  @!P0 BRA `(.L_x_50) ;  /* 0x0000000000408947 */ /* 0x000fea0003800000 */
[----:B------:R-:W-:Y:S01]  /*41a0*/  MOV R0, 0x0 ;  /* 0x0000000000007802 */ /* 0x000fe20000000f00 */
[----:B------:R-:W-:Y:S01]  /*41b0*/  ULDC.64 UR4, c[0x4][0x68] ;  /* 0x01001a0000047ab9 */ /* 0x000fe20000000a00 */
[----:B------:R-:W-:Y:S01]  /*41c0*/  ULDC.64 UR6, c[0x4][0x8] ;  /* 0x0100020000067ab9 */ /* 0x000fe20000000a00 */
[----:B------:R-:W-:Y:S01]  /*41d0*/  IMAD.U32 R4, RZ, RZ, UR4 ;  /* 0x00000004ff047e24 */ /* 0x000fe2000f8e00ff */
[----:B--2-4-:R1:W2:Y:S01]  /*41e0*/  LDC.64 R2, c[0x4][R0] ;  /* 0x0100000000027b82 */ /* 0x0142a20000000a00 */
[----:B------:R-:W-:Y:S01]  /*41f0*/  IMAD.U32 R5, RZ, RZ, UR5 ;  /* 0x00000005ff057e24 */ /* 0x000fe2000f8e00ff */
[----:B------:R-:W-:Y:S01]  /*4200*/  ULDC.64 UR4, c[0x4][0x70] ;  /* 0x01001c0000047ab9 */ /* 0x000fe20000000a00 */
[----:B------:R-:W-:Y:S01]  /*4210*/  IMAD.U32 R10, RZ, RZ, UR6 ;  /* 0x00000006ff0a7e24 */ /* 0x000fe2000f8e00ff */
[----:B------:R-:W-:Y:S01]  /*4220*/  MOV R6, UR4 ;  /* 0x0000000400067c02 */ /* 0x000fe20008000f00 */
[----:B------:R-:W-:Y:S01]  /*4230*/  IMAD.U32 R7, RZ, RZ, UR5 ;  /* 0x00000005ff077e24 */ /* 0x000fe2000f8e00ff */
[----:B------:R-:W-:Y:S01]  /*4240*/  MOV R11, UR7 ;  /* 0x00000007000b7c02 */ /* 0x000fe20008000f00 */
[----:B------:R-:W-:Y:S01]  /*4250*/  IMAD.MOV.U32 R8, RZ, RZ, 0x70 ;  /* 0x00000070ff087424 */ /* 0x000fe200078e00ff */
[----:B------:R-:W-:Y:S01]  /*4260*/  MOV R13, RZ ;  /* 0x000000ff000d7202 */ /* 0x000fe20000000f00 */
[----:B-1----:R-:W-:-:S07]  /*4270*/  IMAD.MOV.U32 R12, RZ, RZ, 0x1 ;  /* 0x00000001ff0c7424 */ /* 0x002fce00078e00ff */
[----:B------:R-:W-:-:S07]  /*4280*/  LEPC R20, `(.L_x_50) ;  /* 0x000000001014794e */ /* 0x000fce0000000000 */
[----:B--2---:R-:W-:Y:S05]  /*4290*/  CALL.ABS.NOINC R2 ;  /* 0x0000000002007343 */ /* 0x004fea0003c00000 */
.L_x_50:
[----:B------:R-:W-:Y:S01]  /*42a0*/  UIADD3 UR4, UR36, -0x1, URZ ;  /* 0xffffffff24047890 */ /* 0x000fe2000fffe03f */
[----:B------:R-:W-:-:S05]  /*42b0*/  IMAD.U32 R18, RZ, RZ, UR37 ;  /* 0x00000025ff127e24 */ /* 0x000fca000f8e00ff */
[----:B--2-4-:R-:W-:-:S04]  /*42c0*/  IMAD.U32 R3, RZ, RZ, UR4 ;  /* 0x00000004ff037e24 */ /* 0x014fc8000f8e00ff */
[----:B------:R-:W-:-:S05]  /*42d0*/  IMAD R18, R3, 0x1200, R18 ;  /* 0x0000120003127824 */ /* 0x000fca00078e0212 */
[----:B------:R-:W-:-:S13]  /*42e0*/  LOP3.LUT P0, RZ, R18, 0x1b0, RZ, 0xc0, !PT ;  /* 0x000001b012ff7812 */ /* 0x000fda000780c0ff */
[----:B------:R-:W-:Y:S05]  /*42f0*/  @!P0 BRA `(.L_x_51) ;  /* 0x0000000000408947 */ /* 0x000fea0003800000 */
[----:B------:R-:W-:Y:S01]  /*4300*/  MOV R0, 0x0 ;  /* 0x0000000000007802 */ /* 0x000fe20000000f00 */
[----:B------:R-:W-:Y:S01]  /*4310*/  ULDC.64 UR4, c[0x4][0x68] ;  /* 0x01001a0000047ab9 */ /* 0x000fe20000000a00 */
[----:B------:R-:W-:Y:S01]  /*4320*/  ULDC.64 UR6, c[0x4][0x8] ;  /* 0x0100020000067ab9 */ /* 0x000fe20000000a00 */
[----:B------:R-:W-:Y:S01]  /*4330*/  MOV R4, UR4 ;  /* 0x0000000400047c02 */ /* 0x000fe20008000f00 */
[----:B------:R1:W2:Y:S01]  /*4340*/  LDC.64 R2, c[0x4][R0] ;  /* 0x0100000000027b82 */ /* 0x0002a20000000a00 */
[----:B------:R-:W-:Y:S01]  /*4350*/  IMAD.U32 R5, RZ, RZ, UR5 ;  /* 0x00000005ff057e24 */ /* 0x000fe2000f8e00ff */
[----:B------:R-:W-:Y:S01]  /*4360*/  ULDC.64 UR4, c[0x4][0x70] ;  /* 0x01001c0000047ab9 */ /* 0x000fe20000000a00 */
[----:B------:R-:W-:Y:S01]  /*4370*/  IMAD.U32 R10, RZ, RZ, UR6 ;  /* 0x00000006ff0a7e24 */ /* 0x000fe2000f8e00ff */
[----:B------:R-:W-:Y:S01]  /*4380*/  MOV R7, UR5 ;  /* 0x0000000500077c02 */ /* 0x000fe20008000f00 */
[----:B------:R-:W-:Y:S01]  /*4390*/  IMAD.U32 R6, RZ, RZ, UR4 ;  /* 0x00000004ff067e24 */ /* 0x000fe2000f8e00ff */
[----:B------:R-:W-:Y:S01]  /*43a0*/  MOV R8, 0x70 ;  /* 0x0000007000087802 */ /* 0x000fe20000000f00 */
[----:B------:R-:W-:-:S02]  /*43b0*/  IMAD.U32 R11, RZ, RZ, UR7 ;  /* 0x00000007ff0b7e24 */ /* 0x000fc4000f8e00ff */
[----:B------:R-:W-:Y:S02]  /*43c0*/  IMAD.MOV.U32 R12, RZ, RZ, 0x1 ;  /* 0x00000001ff0c7424 */ /* 0x000fe400078e00ff */
[----:B-1----:R-:W-:-:S07]  /*43d0*/  IMAD.MOV.U32 R13, RZ, RZ, RZ ;  /* 0x000000ffff0d7224 */ /* 0x002fce00078e00ff */
[----:B------:R-:W-:-:S07]  /*43e0*/  LEPC R20, `(.L_x_51) ;  /* 0x000000001014794e */ /* 0x000fce0000000000 */
[----:B--2---:R-:W-:Y:S05]  /*43f0*/  CALL.ABS.NOINC R2 ;  /* 0x0000000002007343 */ /* 0x004fea0003c00000 */
.L_x_51:
[----:B------:R-:W1:Y:S01]  /*4400*/  S2R R5, SR_TID.X ;  /* 0x0000000000057919 */ /* 0x000e620000002100 */
[----:B------:R-:W-:Y:S01]  /*4410*/  ULDC.64 UR4, c[0x0][0x730] ;  /* 0x0001cc0000047ab9 */ /* 0x000fe20000000a00 */
[----:B------:R-:W-:Y:S02]  /*4420*/  IADD3 R16, R16, 0x1f, RZ ;  /* 0x0000001f10107810 */ /* 0x000fe40007ffe0ff */
[----:B------:R-:W-:Y:S02]  /*4430*/  ISETP.NE.U32.AND P0, PT, RZ, UR4, PT ;  /* 0x00000004ff007c0c */ /* 0x000fe4000bf05070 */
[----:B------:R-:W-:Y:S02]  /*4440*/  ISETP.GT.U32.AND P1, PT, R16, 0x3e, PT ;  /* 0x0000003e1000780c */ /* 0x000fe40003f24070 */
[----:B------:R-:W-:-:S13]  /*4450*/  ISETP.NE.AND.EX P0, PT, RZ, UR5, PT, P0 ;  /* 0x00000005ff007c0c */ /* 0x000fda000bf05300 */
[----:B------:R-:W2:Y:S01]  /*4460*/  @P0 LDC R22, c[0x0][0x720] ;  /* 0x0001c800ff160b82 */ /* 0x000ea20000000800 */
[C---:B-1----:R-:W-:Y:S02]  /*4470*/  SHF.L.U32 R0, R5.reuse, 0x5, RZ ;  /* 0x0000000505007819 */ /* 0x042fe400000006ff */
[----:B------:R-:W-:Y:S02]  /*4480*/  SHF.R.U32.HI R3, RZ, 0x1, R5 ;  /* 0x00000001ff037819 */ /* 0x000fe40000011605 */
[C---:B------:R-:W-:Y:S02]  /*4490*/  LOP3.LUT R4, R0.reuse, 0xc0, RZ, 0xc0, !PT ;  /* 0x000000c000047812 */ /* 0x040fe400078ec0ff */
[----:B------:R-:W-:Y:S02]  /*44a0*/  LOP3.LUT R2, R0, 0x20, RZ, 0xc0, !PT ;  /* 0x0000002000027812 */ /* 0x000fe400078ec0ff */
[----:B------:R-:W-:Y:S01]  /*44b0*/  LOP3.LUT R4, R4, 0x8, R3, 0xf8, !PT ;  /* 0x0000000804047812 */ /* 0x000fe200078ef803 */
[C---:B------:R-:W-:Y:S01]  /*44c0*/  IMAD.SHL.U32 R3, R5.reuse, 0x4, RZ ;  /* 0x0000000405037824 */ /* 0x040fe200078e00ff */
[----:B------:R-:W-:Y:S01]  /*44d0*/  LOP3.LUT P0, RZ, R5, 0x4, RZ, 0xc0, !PT ;  /* 0x0000000405ff7812 */ /* 0x000fe2000780c0ff */
[----:B------:R-:W-:-:S02]  /*44e0*/  IMAD R2, R17, 0x200, R2 ;  /* 0x0000020011027824 */ /* 0x000fc400078e0202 */
[-C--:B--2---:R-:W-:Y:S01]  /*44f0*/  FMUL R6, R33, R22.reuse ;  /* 0x0000001621067220 */ /* 0x084fe20000400000 */
[----:B------:R-:W-:Y:S01]  /*4500*/  LOP3.LUT R4, R4, 0x18, R3, 0x78, !PT ;  /* 0x0000001804047812 */ /* 0x000fe200078e7803 */
[-C--:B------:R-:W-:Y:S01]  /*4510*/  FMUL R9, R63, R22.reuse ;  /* 0x000000163f097220 */ /* 0x080fe20000400000 */
[----:B------:R-:W-:Y:S01]  /*4520*/  LOP3.LUT R3, R0, 0x100, RZ, 0xc0, !PT ;  /* 0x0000010000037812 */ /* 0x000fe200078ec0ff */
[-C--:B------:R-:W-:Y:S01]  /*4530*/  FMUL R0, R23, R22.reuse ;  /* 0x0000001617007220 */ /* 0x080fe20000400000 */
[-C--:B------:R-:W-:Y:S01]  /*4540*/  FMUL R8, R27, R22.reuse ;  /* 0x000000161b087220 */ /* 0x080fe20000400000 */
[----:B------:R-:W-:Y:S01]  /*4550*/  FMUL R11, R65, R22 ;  /* 0x00000016410b7220 */ /* 0x000fe20000400000 */
[----:B------:R-:W-:Y:S01]  /*4560*/  IADD3 R19, R4, R2, R3 ;  /* 0x0000000204137210 */ /* 0x000fe20007ffe003 */
[-C--:B------:R-:W-:Y:S01]  /*4570*/  FMUL R3, R57, R22.reuse ;  /* 0x0000001639037220 */ /* 0x080fe20000400000 */
        /* <DEDUP_REMOVED lines=10> */
[----:B------:R-:W-:Y:S01]  /*4620*/  IMAD R19, R19, 0x2, R18 ;  /* 0x0000000213137824 */ /* 0x000fe200078e0212 */
[----:B------:R-:W-:-:S02]  /*4630*/  F2FP.F16.F32.PACK_AB R23, R9, R6 ;  /* 0x000000060917723e */ /* 0x000fc400000000ff */
[----:B------:R-:W-:Y:S01]  /*4640*/  F2FP.F16.F32.PACK_AB R20, R3, R0 ;  /* 0x000000000314723e */ /* 0x000fe200000000ff */
[----:B------:R-:W-:Y:S01]  /*4650*/  VIADD R0, R19, 0x20 ;  /* 0x0000002013007836 */ /* 0x000fe20000000000 */
[----:B------:R-:W-:Y:S02]  /*4660*/  F2FP.F16.F32.PACK_AB R8, R11, R8 ;  /* 0x000000080b08723e */ /* 0x000fe400000000ff */
[----:B------:R-:W-:Y:S02]  /*4670*/  F2FP.F16.F32.PACK_AB R9, R13, R10 ;  /* 0x0000000a0d09723e */ /* 0x000fe400000000ff */
[----:B------:R-:W-:Y:S02]  /*4680*/  F2FP.F16.F32.PACK_AB R21, R5, R2 ;  /* 0x000000020515723e */ /* 0x000fe400000000ff */
[----:B------:R-:W-:Y:S02]  /*4690*/  F2FP.F16.F32.PACK_AB R22, R7, R4 ;  /* 0x000000040716723e */ /* 0x000fe400000000ff */
[----:B------:R-:W-:-:S02]  /*46a0*/  F2FP.F16.F32.PACK_AB R10, R15, R12 ;  /* 0x0000000c0f0a723e */ /* 0x000fc400000000ff */
[----:B------:R-:W-:Y:S01]  /*46b0*/  F2FP.F16.F32.PACK_AB R11, R17, R14 ;  /* 0x0000000e110b723e */ /* 0x000fe200000000ff */
[----:B------:R-:W-:Y:S06]  /*46c0*/  @P1 BRA `(.L_x_52) ;  /* 0x0000000000041947 */ /* 0x000fec0003800000 */
[----:B------:R-:W-:-:S04]  /*46d0*/  DEPBAR.LE SB0, 0x0 ;  /* 0x000080000000791a */ /* 0x000fc80000000000 */
.L_x_52:
[----:B------:R-:W-:Y:S05]  /*46e0*/  WARPSYNC.ALL ;  /* 0x0000000000007948 */ /* 0x000fea0003800000 */
[----:B------:R-:W-:Y:S01]  /*46f0*/  BAR.SYNC.DEFER_BLOCKING 0x1, 0x80 ;  /* 0x0042000000007b1d */ /* 0x000fe20000010000 */
[----:B------:R-:W-:-:S05]  /*4700*/  @P0 IADD3 R0, R19, -0x20, RZ ;  /* 0xffffffe013000810 */ /* 0x000fca0007ffe0ff */
[----:B------:R-:W-:Y:S01]  /*4710*/  BSSY B0, `(.L_x_53) ;  /* 0x0000014000007945 */ /* 0x000fe20003800000 */
[----:B------:R1:W-:Y:S04]  /*4720*/  STSM.16.M88.4 [R19], R20 ;  /* 0x0000001413007844 */ /* 0x0003e80000000200 */
[----:B------:R1:W-:Y:S01]  /*4730*/  STSM.16.M88.4 [R0], R8 ;  /* 0x0000000800007844 */ /* 0x0003e20000000200 */
[----:B------:R-:W-:Y:S01]  /*4740*/  @!PT LDS RZ, [RZ] ;  /* 0x00000000fffff984 */ /* 0x000fe20000000800 */
[----:B------:R-:W-:Y:S01]  /*4750*/  @!PT LDS RZ, [RZ] ;  /* 0x00000000fffff984 */ /* 0x000fe20000000800 */
[----:B------:R-:W-:Y:S01]  /*4760*/  @!PT LDS RZ, [RZ] ;  /* 0x00000000fffff984 */ /* 0x000fe20000000800 */
[----:B------:R-:W-:Y:S01]  /*4770*/  @!PT LDS RZ, [RZ] ;  /* 0x00000000fffff984 */ /* 0x000fe20000000800 */
[----:B------:R2:W-:Y:S06]  /*4780*/  MEMBAR.ALL.CTA ;  /* 0x0000000000007992 */ /* 0x0005ec0000008000 */
[----:B--2---:R-:W2:Y:S02]  /*4790*/  FENCE.VIEW.ASYNC.S ;  /* 0x00000000000073c6 */ /* 0x004ea40000000000 */
[----:B--2---:R-:W-:Y:S06]  /*47a0*/  BAR.SYNC.DEFER_BLOCKING 0x1, 0x80 ;  /* 0x0042000000007b1d */ /* 0x004fec0000010000 */
[----:B------:R-:W-:Y:S05]  /*47b0*/  @P1 BRA `(.L_x_54) ;  /* 0x0000000000241947 */ /* 0x000fea0003800000 */
[----:B------:R-:W-:Y:S01]  /*47c0*/  S2UR UR44, SR_CTAID.Z ;  /* 0x00000000002c79c3 */ /* 0x000fe20000002700 */
[----:B------:R-:W-:Y:S01]  /*47d0*/  ULDC.64 UR4, c[0x0][0x198] ;  /* 0x0000660000047ab9 */ /* 0x000fe20000000a00 */
[----:B------:R-:W-:Y:S01]  /*47e0*/  R2UR UR40, R18 ;  /* 0x00000000122872ca */ /* 0x000fe200000e0000 */
[----:B------:R-:W-:Y:S01]  /*47f0*/  UIADD3 UR4, UP0, UR4, 0x670, URZ ;  /* 0x0000067004047890 */ /* 0x000fe2000ff1e03f */
[----:B------:R-:W-:-:S03]  /*4800*/  UMOV UR41, URZ ;  /* 0x0000003f00297c82 */ /* 0x000fc60008000000 */
[----:B------:R-:W-:Y:S01]  /*4810*/  UIADD3.X UR5, URZ, UR5, URZ, UP0, !UPT ;  /* 0x000000053f057290 */ /* 0x000fe200087fe43f */
[----:B------:R-:W2:Y:S08]  /*4820*/  S2UR UR43, SR_CTAID.Y ;  /* 0x00000000002b79c3 */ /* 0x000eb00000002600 */
[----:B--2---:R2:W-:Y:S02]  /*4830*/  UTMASTG.4D [UR40], [UR4] ;  /* 0x00000028040073b5 */ /* 0x0045e40008018000 */
[----:B--2---:R0:W-:Y:S02]  /*4840*/  UTMACMDFLUSH ;  /* 0x00000000000079b7 */ /* 0x0041e40000000000 */
.L_x_54:
[----:B------:R-:W-:Y:S05]  /*4850*/  BSYNC B0 ;  /* 0x0000000000007941 */ /* 0x000fea0003800000 */
.L_x_53:
[----:B------:R-:W-:Y:S01]  /*4860*/  UIADD3 UR36, UR36, -0x1, URZ ;  /* 0xffffffff24247890 */ /* 0x000fe2000fffe03f */
[----:B------:R-:W-:-:S04]  /*4870*/  DEPBAR.LE SB0, 0x0 ;  /* 0x000080000000791a */ /* 0x000fc80000000000 */
[----:B------:R-:W-:-:S04]  /*4880*/  USHF.L.U32 UR4, UR36, 0x3, URZ ;  /* 0x0000000324047899 */ /* 0x000fc8000800063f */
[----:B------:R-:W-:-:S04]  /*4890*/  ULOP3.LUT UR4, UR4, 0x8, URZ, 0xe2, !UPT ;  /* 0x0000000804047892 */ /* 0x000fc8000f8ee23f */
[----:B------:R-:W-:-:S06]  /*48a0*/  ULOP3.LUT UR4, UR4, 0x18, URZ, 0x3c, !UPT ;  /* 0x0000001804047892 */ /* 0x000fcc000f8e3c3f */
[----:B-1----:R-:W-:-:S04]  /*48b0*/  IMAD.U32 R0, RZ, RZ, UR4 ;  /* 0x00000004ff007e24 */ /* 0x002fc8000f8e00ff */
[----:B------:R-:W-:Y:S01]  /*48c0*/  SYNCS.ARRIVE.TRANS64.A1T0 RZ, [R0+UR37+0x7090], RZ ;  /* 0x007090ff00ff79a7 */ /* 0x000fe20008100025 */
[----:B------:R-:W-:Y:S05]  /*48d0*/  EXIT ;  /* 0x000000000000794d */ /* 0x000fea0003800000 */
.L_x_6:
[----:B------:R-:W-:-:S08]  /*48e0*/  UISETP.NE.AND UP0, UPT, UR7, 0x1, UPT ;  /* 0x000000010700788c */ /* 0x000fd0000bf05270 */
[----:B------:R-:W1:-:S00]  /*48f0*/  USETMAXREG.DEALLOC.CTAPOOL 0x18 ;  /* 0x00000018000079c8 */ /* 0x000e4000080e0500 */
[----:B------:R-:W-:-:S13]  /*4900*/  PLOP3.LUT P0, PT, PT, PT, UP0, 0x80, 0x0 ;  /* 0x000000000000781c */ /* 0x000fda0003f0f008 */
[----:B------:R-:W-:Y:S05]  /*4910*/  @P0 EXIT ;  /* 0x000000000000094d */ /* 0x000fea0003800000 */
[----:B------:R-:W2:Y:S01]  /*4920*/  S2UR UR11, SR_CTAID.X ;  /* 0x00000000000b79c3 */ /* 0x000ea20000002500 */
[----:B------:R-:W-:Y:S01]  /*4930*/  ELECT P3, URZ, PT ;  /* 0x00000000003f782f */ /* 0x000fe20003860000 */
[----:B------:R-:W-:Y:S01]  /*4940*/  BSSY B0, `(.L_x_55) ;  /* 0x0000029000007945 */ /* 0x000fe20003800000 */
[----:B-1----:R-:W-:Y:S01]  /*4950*/  IMAD.MOV.U32 R0, RZ, RZ, RZ ;  /* 0x000000ffff007224 */ /* 0x002fe200078e00ff */
[----:B------:R-:W-:Y:S01]  /*4960*/  MOV R7, RZ ;  /* 0x000000ff00077202 */ /* 0x000fe20000000f00 */
[----:B------:R-:W-:-:S03]  /*4970*/  IMAD.MOV.U32 R3, RZ, RZ, RZ ;  /* 0x000000ffff037224 */ /* 0x000fc600078e00ff */
[----:B------:R-:W1:Y:S08]  /*4980*/  S2UR UR20, SR_CTAID.Y ;  /* 0x00000000001479c3 */ /* 0x000e700000002600 */
[----:B------:R-:W3:Y:S01]  /*4990*/  S2UR UR21, SR_CTAID.Z ;  /* 0x00000000001579c3 */ /* 0x000ee20000002700 */
[----:B--2---:R-:W-:Y:S01]  /*49a0*/  USHF.L.U32 UR11, UR11, 0x7, URZ ;  /* 0x000000070b0b7899 */ /* 0x004fe2000800063f */
[----:B------:R-:W-:Y:S11]  /*49b0*/  @!P3 BRA `(.L_x_56) ;  /* 0x000000000084b947 */ /* 0x000ff60003800000 */
[----:B------:R-:W2:Y:S01]  /*49c0*/  S2R R3, SR_CgaCtaId ;  /* 0x0000000000037919 */ /* 0x000ea20000008800 */
[----:B------:R-:W-:Y:S02]  /*49d0*/  MOV R2, 0x400 ;  /* 0x0000040000027802 */ /* 0x000fe40000000f00 */
[----:B------:R-:W-:Y:S02]  /*49e0*/  MOV R4, 0x1 ;  /* 0x0000000100047802 */ /* 0x000fe40000000f00 */
[----:B--2---:R-:W-:Y:S02]  /*49f0*/  LEA R3, R3, R2, 0x18 ;  /* 0x0000000203037211 */ /* 0x004fe400078ec0ff */
[----:B------:R-:W-:-:S04]  /*4a00*/  SHF.L.U32 R2, R4, 0x1f, RZ ;  /* 0x0000001f04027819 */ /* 0x000fc800000006ff */
[----:B------:R-:W2:Y:S02]  /*4a10*/  SYNCS.PHASECHK.TRANS64.TRYWAIT P0, [R3+URZ+0x7060], R2 ;  /* 0x00706002030075a7 */ /* 0x000ea4000800017f */
[----:B--2---:R-:W-:Y:S05]  /*4a20*/  @!P0 BRA `(.L_x_57) ;  /* 0x0000001000608947 */ /* 0x004fea0003800000 */
.L_x_93:
[----:B------:R-:W-:Y:S01]  /*4a30*/  ULOP3.LUT UR4, UR6, 0x2, URZ, 0xfc, !UPT ;  /* 0x0000000206047892 */ /* 0x000fe2000f8efc3f */
[----:B--2---:R-:W-:-:S03]  /*4a40*/  @P2 IMAD.MOV.U32 R2, RZ, RZ, 0x1000 ;  /* 0x00001000ff022424 */ /* 0x004fc600078e00ff */
[----:B------:R-:W-:Y:S01]  /*4a50*/  UPRMT UR4, UR4, 0x9910, URZ ;  /* 0x0000991004047896 */ /* 0x000fe2000800003f */
[----:B------:R2:W-:Y:S03]  /*4a60*/  @P2 SYNCS.ARRIVE.TRANS64 RZ, [R3+URZ+0x7050], R2 ;  /* 0x0070500203ff29a7 */ /* 0x0005e6000800003f */
[----:B------:R-:W-:-:S06]  /*4a70*/  UISETP.NE.AND UP0, UPT, UR4, 0x2, UPT ;  /* 0x000000020400788c */ /* 0x000fcc000bf05270 */
[----:B------:R-:W-:-:S13]  /*4a80*/  PLOP3.LUT P0, PT, PT, PT, UP0, 0x80, 0x0 ;  /* 0x000000000000781c */ /* 0x000fda0003f0f008 */
[----:B--2---:R-:W-:Y:S05]  /*4a90*/  @P0 BRA `(.L_x_58) ;  /* 0x0000000000040947 */ /* 0x004fea0003800000 */
[----:B-1-3--:R-:W-:Y:S01]  /*4aa0*/  BPT.TRAP 0x1 ;  /* 0x000000040000795c */ /* 0x00afe20000300000 */
.L_x_58:
[----:B------:R-:W-:-:S04]  /*4ab0*/  LOP3.LUT P0, RZ, R6, 0x1f, RZ, 0xc0, !PT ;  /* 0x0000001f06ff7812 */ /* 0x000fc8000780c0ff */
[----:B------:R-:W-:-:S13]  /*4ac0*/  PLOP3.LUT P0, PT, P0, P2, PT, 0x2a, 0x0 ;  /* 0x000000000000781c */ /* 0x000fda0000704572 */
[----:B------:R-:W-:Y:S05]  /*4ad0*/  @P0 BRA `(.L_x_59) ;  /* 0x0000000000040947 */ /* 0x000fea0003800000 */
[----:B-1-3--:R-:W-:Y:S01]  /*4ae0*/  BPT.TRAP 0x1 ;  /* 0x000000040000795c */ /* 0x00afe20000300000 */
.L_x_59:
[----:B------:R-:W-:Y:S01]  /*4af0*/  R2UR UR8, R3 ;  /* 0x00000000030872ca */ /* 0x000fe200000e0000 */
[----:B------:R-:W-:Y:S01]  /*4b00*/  ULDC.64 UR4, c[0x0][0x198] ;  /* 0x0000660000047ab9 */ /* 0x000fe20000000a00 */
[----:B------:R-:W-:Y:S01]  /*4b10*/  UMOV UR14, 0x0 ;  /* 0x00000000000e7882 */ /* 0x000fe20000000000 */
[----:B------:R-:W-:Y:S01]  /*4b20*/  UIADD3 UR4, UP0, UR4, 0xf0, URZ ;  /* 0x000000f004047890 */ /* 0x000fe2000ff1e03f */
[----:B------:R-:W-:Y:S01]  /*4b30*/  MOV R3, 0x1 ;  /* 0x0000000100037802 */ /* 0x000fe20000000f00 */
[----:B------:R-:W-:Y:S01]  /*4b40*/  UMOV UR15, 0x10000000 ;  /* 0x10000000000f7882 */ /* 0x000fe20000000000 */
[----:B------:R-:W-:Y:S01]  /*4b50*/  UMOV UR10, URZ ;  /* 0x0000003f000a7c82 */ /* 0x000fe20008000000 */
[----:B------:R-:W-:Y:S01]  /*4b60*/  UIADD3.X UR5, URZ, UR5, URZ, UP0, !UPT ;  /* 0x000000053f057290 */ /* 0x000fe200087fe43f */
[----:B------:R-:W-:Y:S01]  /*4b70*/  IMAD.MOV.U32 R7, RZ, RZ, 0x40 ;  /* 0x00000040ff077424 */ /* 0x000fe200078e00ff */
[----:B-1----:R-:W-:Y:S01]  /*4b80*/  UMOV UR12, UR20 ;  /* 0x00000014000c7c82 */ /* 0x002fe20008000000 */
[----:B---3--:R-:W-:-:S03]  /*4b90*/  UMOV UR13, UR21 ;  /* 0x00000015000d7c82 */ /* 0x008fc60008000000 */
[----:B------:R-:W-:-:S09]  /*4ba0*/  UIADD3 UR9, UR8, 0x7050, URZ ;  /* 0x0000705008097890 */ /* 0x000fd2000fffe03f */
[----:B------:R2:W-:Y:S02]  /*4bb0*/  UTMALDG.4D [UR8], [UR4], desc[UR14] ;  /* 0x00000e08040075b4 */ /* 0x0005e40008019000 */
[----:B--2---:R-:W-:Y:S01]  /*4bc0*/  NOP ;  /* 0x0000000000007918 */ /* 0x004fe20000000000 */
.L_x_56:
[----:B-1-3--:R-:W-:Y:S05]  /*4bd0*/  BSYNC B0 ;  /* 0x0000000000007941 */ /* 0x00afea0003800000 */
.L_x_55:
[----:B------:R-:W1:Y:S01]  /*4be0*/  LDC R2, c[0x0][0x28c] ;  /* 0x0000a300ff027b82 */ /* 0x000e620000000800 */
[----:B------:R-:W-:Y:S01]  /*4bf0*/  BSSY B0, `(.L_x_60) ;  /* 0x0000023000007945 */ /* 0x000fe20003800000 */
[----:B-1----:R-:W-:-:S13]  /*4c00*/  ISETP.GT.AND P4, PT, R2, RZ, P3 ;  /* 0x000000ff0200720c */ /* 0x002fda0001f84270 */
[----:B------:R-:W-:Y:S05]  /*4c10*/  @!P4 BRA `(.L_x_61) ;  /* 0x000000000080c947 */ /* 0x000fea0003800000 */
[----:B------:R-:W1:Y:S01]  /*4c20*/  S2R R5, SR_CgaCtaId ;  /* 0x0000000000057919 */ /* 0x000e620000008800 */
[----:B------:R-:W-:-:S04]  /*4c30*/  MOV R0, 0x400 ;  /* 0x0000040000007802 */ /* 0x000fc80000000f00 */
[----:B-1----:R-:W-:Y:S02]  /*4c40*/  LEA R0, R5, R0, 0x18 ;  /* 0x0000000005007211 */ /* 0x002fe400078ec0ff */
[----:B------:R-:W-:-:S04]  /*4c50*/  MOV R5, 0x1 ;  /* 0x0000000100057802 */ /* 0x000fc80000000f00 */
[----:B------:R-:W-:-:S04]  /*4c60*/  SHF.L.U32 R5, R5, 0x1f, RZ ;  /* 0x0000001f05057819 */ /* 0x000fc800000006ff */
[----:B------:R-:W1:Y:S02]  /*4c70*/  SYNCS.PHASECHK.TRANS64.TRYWAIT P0, [R0+URZ+0x7028], R5 ;  /* 0x00702805000075a7 */ /* 0x000e64000800017f */
[----:B-1----:R-:W-:Y:S05]  /*4c80*/  @!P0 BRA `(.L_x_62) ;  /* 0x0000000c00dc8947 */ /* 0x002fea0003800000 */
.L_x_94:
[----:B------:R-:W-:Y:S01]  /*4c90*/  ULOP3.LUT UR4, UR6, 0x2, URZ, 0xfc, !UPT ;  /* 0x0000000206047892 */ /* 0x000fe2000f8efc3f */
[----:B-1----:R-:W-:-:S03]  /*4ca0*/  @P2 IMAD.MOV.U32 R5, RZ, RZ, 0x1000 ;  /* 0x00001000ff052424 */ /* 0x002fc600078e00ff */
[----:B------:R-:W-:Y:S01]  /*4cb0*/  UPRMT UR4, UR4, 0x9910, URZ ;  /* 0x0000991004047896 */ /* 0x000fe2000800003f */
[----:B------:R1:W-:Y:S03]  /*4cc0*/  @P2 SYNCS.ARRIVE.TRANS64 RZ, [R0+URZ+0x7000], R5 ;  /* 0x0070000500ff29a7 */ /* 0x0003e6000800003f */
[----:B------:R-:W-:-:S06]  /*4cd0*/  UISETP.NE.AND UP0, UPT, UR4, 0x2, UPT ;  /* 0x000000020400788c */ /* 0x000fcc000bf05270 */
[----:B------:R-:W-:-:S13]  /*4ce0*/  PLOP3.LUT P0, PT, PT, PT, UP0, 0x80, 0x0 ;  /* 0x000000000000781c */ /* 0x000fda0003f0f008 */
[----:B-1----:R-:W-:Y:S05]  /*4cf0*/  @P0 BRA `(.L_x_63) ;  /* 0x0000000000040947 */ /* 0x002fea0003800000 */
[----:B------:R-:W-:Y:S01]  /*4d00*/  BPT.TRAP 0x1 ;  /* 0x000000040000795c */ /* 0x000fe20000300000 */
.L_x_63:
[----:B------:R-:W-:-:S04]  /*4d10*/  LOP3.LUT P0, RZ, R6, 0x1f, RZ, 0xc0, !PT ;  /* 0x0000001f06ff7812 */ /* 0x000fc8000780c0ff */
[----:B------:R-:W-:-:S13]  /*4d20*/  PLOP3.LUT P0, PT, P0, P2, PT, 0x2a, 0x0 ;  /* 0x000000000000781c */ /* 0x000fda0000704572 */
[----:B------:R-:W-:Y:S05]  /*4d30*/  @P0 BRA `(.L_x_64) ;  /* 0x0000000000040947 */ /* 0x000fea0003800000 */
[----:B------:R-:W-:Y:S01]  /*4d40*/  BPT.TRAP 0x1 ;  /* 0x000000040000795c */ /* 0x000fe20000300000 */
.L_x_64:
        /* <DEDUP_REMOVED lines=8> */
[----:B------:R-:W-:-:S05]  /*4dd0*/  UMOV UR19, URZ ;  /* 0x0000003f00137c82 */ /* 0x000fca0008000000 */
[----:B------:R-:W-:Y:S02]  /*4de0*/  UIADD3 UR16, UR17, 0x2000, URZ ;  /* 0x0000200011107890 */ /* 0x000fe4000fffe03f */
[----:B------:R-:W-:-:S09]  /*4df0*/  UIADD3 UR17, UR17, 0x7000, URZ ;  /* 0x0000700011117890 */ /* 0x000fd2000fffe03f */
[----:B------:R1:W-:Y:S02]  /*4e00*/  UTMALDG.4D [UR16], [UR4], desc[UR8] ;  /* 0x00000810040075b4 */ /* 0x0003e40008019000 */
[----:B-1----:R-:W-:Y:S01]  /*4e10*/  NOP ;  /* 0x0000000000007918 */ /* 0x002fe20000000000 */
.L_x_61:
[----:B------:R-:W-:Y:S05]  /*4e20*/  BSYNC B0 ;  /* 0x0000000000007941 */ /* 0x000fea0003800000 */
.L_x_60:
[----:B------:R-:W-:Y:S04]  /*4e30*/  BSSY B0, `(.L_x_65) ;  /* 0x0000025000007945 */ /* 0x000fe80003800000 */
[----:B------:R-:W-:Y:S05]  /*4e40*/  @!P3 BRA `(.L_x_66) ;  /* 0x00000000008cb947 */ /* 0x000fea0003800000 */
[----:B------:R-:W1:Y:S01]  /*4e50*/  S2R R5, SR_CgaCtaId ;  /* 0x0000000000057919 */ /* 0x000e620000008800 */
[----:B------:R-:W-:-:S04]  /*4e60*/  MOV R4, 0x400 ;  /* 0x0000040000047802 */ /* 0x000fc80000000f00 */
[----:B-1----:R-:W-:Y:S01]  /*4e70*/  LEA R8, R5, R4, 0x18 ;  /* 0x0000000405087211 */ /* 0x002fe200078ec0ff */
[----:B------:R-:W-:-:S03]  /*4e80*/  IMAD.MOV.U32 R5, RZ, RZ, 0x1 ;  /* 0x00000001ff057424 */ /* 0x000fc600078e00ff */
[----:B------:R-:W-:Y:S02]  /*4e90*/  LEA R4, R3, R8, 0x3 ;  /* 0x0000000803047211 */ /* 0x000fe400078e18ff */
[----:B------:R-:W-:-:S04]  /*4ea0*/  SHF.L.U32 R5, R5, 0x1f, RZ ;  /* 0x0000001f05057819 */ /* 0x000fc800000006ff */
[----:B------:R-:W1:Y:S02]  /*4eb0*/  SYNCS.PHASECHK.TRANS64.TRYWAIT P0, [R4+URZ+0x7060], R5 ;  /* 0x00706005040075a7 */ /* 0x000e64000800017f */
[----:B-1----:R-:W-:Y:S05]  /*4ec0*/  @!P0 BRA `(.L_x_67) ;  /* 0x0000000c00608947 */ /* 0x002fea0003800000 */
.L_x_95:
        /* <DEDUP_REMOVED lines=8> */
.L_x_68:
[----:B------:R-:W-:-:S04]  /*4f50*/  LOP3.LUT P0, RZ, R6, 0x1f, RZ, 0xc0, !PT ;  /* 0x0000001f06ff7812 */ /* 0x000fc8000780c0ff */
[----:B------:R-:W-:-:S13]  /*4f60*/  PLOP3.LUT P0, PT, P0, P2, PT, 0x2a, 0x0 ;  /* 0x000000000000781c */ /* 0x000fda0000704572 */
[----:B------:R-:W-:Y:S05]  /*4f70*/  @P0 BRA `(.L_x_69) ;  /* 0x0000000000040947 */ /* 0x000fea0003800000 */
[----:B------:R-:W-:Y:S01]  /*4f80*/  BPT.TRAP 0x1 ;  /* 0x000000040000795c */ /* 0x000fe20000300000 */
.L_x_69:
[----:B------:R-:W-:Y:S01]  /*4f90*/  R2UR UR16, R3 ;  /* 0x00000000031072ca */ /* 0x000fe200000e0000 */
[----:B------:R-:W-:Y:S01]  /*4fa0*/  ULDC.64 UR8, c[0x0][0x198] ;  /* 0x0000660000087ab9 */ /* 0x000fe20000000a00 */
[----:B------:R-:W-:Y:S01]  /*4fb0*/  R2UR UR4, R8 ;  /* 0x00000000080472ca */ /* 0x000fe200000e0000 */
[----:B------:R-:W-:Y:S01]  /*4fc0*/  UIADD3 UR8, UP0, UR8, 0xf0, URZ ;  /* 0x000000f008087890 */ /* 0x000fe2000ff1e03f */
[----:B------:R-:W-:Y:S01]  /*4fd0*/  R2UR UR19, R7 ;  /* 0x00000000071372ca */ /* 0x000fe200000e0000 */
[----:B------:R-:W-:Y:S01]  /*4fe0*/  UMOV UR5, 0x10000000 ;  /* 0x1000000000057882 */ /* 0x000fe20000000000 */
[----:B------:R-:W-:Y:S01]  /*4ff0*/  R2UR UR17, R4 ;  /* 0x00000000041172ca */ /* 0x000fe200000e0000 */
[----:B------:R-:W-:Y:S01]  /*5000*/  UIADD3.X UR9, URZ, UR9, URZ, UP0, !UPT ;  /* 0x000000093f097290 */ /* 0x000fe200087fe43f */
[----:B------:R-:W-:-:S07]  /*5010*/  UMOV UR18, URZ ;  /* 0x0000003f00127c82 */ /* 0x000fce0008000000 */
[----:B------:R-:W-:Y:S02]  /*5020*/  ULEA UR16, UR16, UR4, 0xc ;  /* 0x0000000410107291 */ /* 0x000fe4000f8e603f */
[----:B------:R-:W-:Y:S02]  /*5030*/  UIADD3 UR19, UR11, UR19, URZ ;  /* 0x000000130b137290 */ /* 0x000fe4000fffe03f */
[----:B------:R-:W-:Y:S01]  /*5040*/  UIADD3 UR17, UR17, 0x7050, URZ ;  /* 0x0000705011117890 */ /* 0x000fe2000fffe03f */
[----:B------:R-:W-:-:S08]  /*5050*/  UMOV UR4, 0x0 ;  /* 0x0000000000047882 */ /* 0x000fd00000000000 */
[----:B------:R1:W-:Y:S02]  /*5060*/  UTMALDG.4D [UR16], [UR8], desc[UR4] ;  /* 0x00000410080075b4 */ /* 0x0003e40008019000 */
[----:B-1----:R-:W-:Y:S01]  /*5070*/  NOP ;  /* 0x0000000000007918 */ /* 0x002fe20000000000 */
.L_x_66:
[----:B------:R-:W-:Y:S05]  /*5080*/  BSYNC B0 ;  /* 0x0000000000007941 */ /* 0x000fea0003800000 */
.L_x_65:
[----:B------:R-:W-:Y:S01]  /*5090*/  BSSY B0, `(.L_x_70) ;  /* 0x0000027000007945 */ /* 0x000fe20003800000 */
[----:B------:R-:W-:-:S03]  /*50a0*/  MOV R8, RZ ;  /* 0x000000ff00087202 */ /* 0x000fc60000000f00 */
        /* <DEDUP_REMOVED lines=9> */
.L_x_96:
        /* <DEDUP_REMOVED lines=8> */
.L_x_73:
[----:B------:R-:W-:-:S04]  /*51c0*/  LOP3.LUT P0, RZ, R6, 0x1f, RZ, 0xc0, !PT ;  /* 0x0000001f06ff7812 */ /* 0x000fc8000780c0ff */
[----:B------:R-:W-:-:S13]  /*51d0*/  PLOP3.LUT P0, PT, P0, P2, PT, 0x2a, 0x0 ;  /* 0x000000000000781c */ /* 0x000fda0000704572 */
[----:B------:R-:W-:Y:S05]  /*51e0*/  @P0 BRA `(.L_x_74) ;  /* 0x0000000000040947 */ /* 0x000fea0003800000 */
[----:B------:R-:W-:Y:S01]  /*51f0*/  BPT.TRAP 0x1 ;  /* 0x000000040000795c */ /* 0x000fe20000300000 */
.L_x_74:
[C---:B------:R-:W-:Y:S01]  /*5200*/  LEA R5, R0.reuse, R5, 0xc ;  /* 0x0000000500057211 */ /* 0x040fe200078e60ff */
[----:B------:R-:W-:Y:S01]  /*5210*/  ULDC.64 UR4, c[0x0][0x198] ;  /* 0x0000660000047ab9 */ /* 0x000fe20000000a00 */
[----:B------:R-:W-:Y:S01]  /*5220*/  R2UR UR17, R3 ;  /* 0x00000000031172ca */ /* 0x000fe200000e0000 */
[----:B------:R-:W-:Y:S01]  /*5230*/  UIADD3 UR4, UP0, UR4, 0x2f0, URZ ;  /* 0x000002f004047890 */ /* 0x000fe2000ff1e03f */
[----:B------:R-:W-:Y:S01]  /*5240*/  R2UR UR16, R5 ;  /* 0x00000000051072ca */ /* 0x000fe200000e0000 */
[----:B------:R-:W-:Y:S01]  /*5250*/  UMOV UR8, 0x0 ;  /* 0x0000000000087882 */ /* 0x000fe20000000000 */
[----:B------:R-:W-:Y:S01]  /*5260*/  UMOV UR9, 0x10000000 ;  /* 0x1000000000097882 */ /* 0x000fe20000000000 */
[----:B------:R-:W-:Y:S01]  /*5270*/  UIADD3.X UR5, URZ, UR5, URZ, UP0, !UPT ;  /* 0x000000053f057290 */ /* 0x000fe200087fe43f */
[----:B------:R-:W-:Y:S01]  /*5280*/  VIADD R0, R0, 0x1 ;  /* 0x0000000100007836 */ /* 0x000fe20000000000 */
[----:B------:R-:W-:Y:S01]  /*5290*/  UMOV UR18, URZ ;  /* 0x0000003f00127c82 */ /* 0x000fe20008000000 */
[----:B------:R-:W-:Y:S01]  /*52a0*/  UMOV UR19, URZ ;  /* 0x0000003f00137c82 */ /* 0x000fe20008000000 */
[----:B------:R-:W-:-:S04]  /*52b0*/  MOV R8, 0x1 ;  /* 0x0000000100087802 */ /* 0x000fc80000000f00 */
[----:B------:R-:W-:Y:S02]  /*52c0*/  UIADD3 UR17, UR17, 0x7000, URZ ;  /* 0x0000700011117890 */ /* 0x000fe4000fffe03f */
[----:B------:R-:W-:-:S09]  /*52d0*/  UIADD3 UR16, UR16, 0x2000, URZ ;  /* 0x0000200010107890 */ /* 0x000fd2000fffe03f */
[----:B------:R1:W-:Y:S02]  /*52e0*/  UTMALDG.4D [UR16], [UR4], desc[UR8] ;  /* 0x00000810040075b4 */ /* 0x0003e40008019000 */
[----:B-1----:R-:W-:Y:S01]  /*52f0*/  NOP ;  /* 0x0000000000007918 */ /* 0x002fe20000000000 */
.L_x_71:
[----:B------:R-:W-:Y:S05]  /*5300*/  BSYNC B0 ;  /* 0x0000000000007941 */ /* 0x000fea0003800000 */
.L_x_70:
[----:B------:R-:W-:-:S13]  /*5310*/  ISETP.GE.AND P0, PT, R2, 0x41, PT ;  /* 0x000000410200780c */ /* 0x000fda0003f06270 */
[----:B------:R-:W-:Y:S05]  /*5320*/  @!P0 EXIT ;  /* 0x000000000000894d */ /* 0x000fea0003800000 */
[----:B------:R-:W-:Y:S01]  /*5330*/  VIADD R2, R2, 0x3f ;  /* 0x0000003f02027836 */ /* 0x000fe20000000000 */
[----:B------:R-:W-:Y:S01]  /*5340*/  LOP3.LUT P0, RZ, R6, 0x1f, RZ, 0xc0, !PT ;  /* 0x0000001f06ff7812 */ /* 0x000fe2000780c0ff */
[----:B------:R-:W-:Y:S03]  /*5350*/  BSSY B0, `(.L_x_75) ;  /* 0x000005a000007945 */ /* 0x000fe60003800000 */
[----:B------:R-:W-:Y:S02]  /*5360*/  SHF.R.S32.HI R3, RZ, 0x1f, R2 ;  /* 0x0000001fff037819 */ /* 0x000fe40000011402 */
[----:B------:R-:W-:Y:S02]  /*5370*/  PLOP3.LUT P0, PT, P0, P2, PT, 0x2a, 0x0 ;  /* 0x000000000000781c */ /* 0x000fe40000704572 */
[----:B------:R-:W-:Y:S02]  /*5380*/  LEA.HI R3, R3, R2, RZ, 0x6 ;  /* 0x0000000203037211 */ /* 0x000fe400078f30ff */
[----:B------:R-:W-:-:S02]  /*5390*/  MOV R2, UR6 ;  /* 0x0000000600027c02 */ /* 0x000fc40008000f00 */
[----:B------:R-:W-:Y:S02]  /*53a0*/  SHF.R.S32.HI R3, RZ, 0x6, R3 ;  /* 0x00000006ff037819 */ /* 0x000fe40000011403 */
[----:B------:R-:W-:-:S03]  /*53b0*/  LOP3.LUT R2, R2, 0x2, RZ, 0xfc, !PT ;  /* 0x0000000202027812 */ /* 0x000fc600078efcff */
[----:B------:R-:W-:Y:S01]  /*53c0*/  IMAD.SHL.U32 R4, R3, 0x2, RZ ;  /* 0x0000000203047824 */ /* 0x000fe200078e00ff */
[----:B------:R-:W-:-:S07]  /*53d0*/  MOV R3, 0x1 ;  /* 0x0000000100037802 */ /* 0x000fce0000000f00 */
.L_x_86:
[----:B------:R-:W-:Y:S04]  /*53e0*/  BSSY B1, `(.L_x_76) ;  /* 0x0000025000017945 */ /* 0x000fe80003800000 */
[----:B------:R-:W-:Y:S05]  /*53f0*/  @!P3 BRA `(.L_x_77) ;  /* 0x00000000008cb947 */ /* 0x000fea0003800000 */
[----:B------:R-:W1:Y:S01]  /*5400*/  S2R R6, SR_CgaCtaId ;  /* 0x0000000000067919 */ /* 0x000e620000008800 */
[----:B------:R-:W-:-:S04]  /*5410*/  MOV R5, 0x400 ;  /* 0x0000040000057802 */ /* 0x000fc80000000f00 */
[----:B-1----:R-:W-:Y:S02]  /*5420*/  LEA R7, R6, R5, 0x18 ;  /* 0x0000000506077211 */ /* 0x002fe400078ec0ff */
[----:B------:R-:W-:-:S03]  /*5430*/  SHF.L.U32 R5, R3, 0x1f, RZ ;  /* 0x0000001f03057819 */ /* 0x000fc600000006ff */
[----:B------:R-:W-:-:S04]  /*5440*/  IMAD R6, R0, 0x8, R7 ;  /* 0x0000000800067824 */ /* 0x000fc800078e0207 */
[----:B------:R-:W1:Y:S02]  /*5450*/  SYNCS.PHASECHK.TRANS64.TRYWAIT P4, [R6+URZ+0x7028], R5 ;  /* 0x00702805060075a7 */ /* 0x000e64000808017f */
[----:B-1----:R-:W-:Y:S05]  /*5460*/  @!P4 BRA `(.L_x_78) ;  /* 0x000000080020c947 */ /* 0x002fea0003800000 */
.L_x_97:
[----:B-1----:R-:W-:-:S04]  /*5470*/  @P2 MOV R5, 0x1000 ;  /* 0x0000100000052802 */ /* 0x002fc80000000f00 */
[----:B------:R1:W-:Y:S02]  /*5480*/  @P2 SYNCS.ARRIVE.TRANS64 RZ, [R6+URZ+0x7000], R5 ;  /* 0x0070000506ff29a7 */ /* 0x0003e4000800003f */
[----:B-1----:R-:W-:-:S04]  /*5490*/  PRMT R5, R2, 0x9910, RZ ;  /* 0x0000991002057816 */ /* 0x002fc800000000ff */
[----:B------:R-:W-:-:S13]  /*54a0*/  ISETP.NE.AND P4, PT, R5, 0x2, PT ;  /* 0x000000020500780c */ /* 0x000fda0003f85270 */
[----:B------:R-:W-:Y:S05]  /*54b0*/  @P4 BRA `(.L_x_79) ;  /* 0x0000000000044947 */ /* 0x000fea0003800000 */
[----:B------:R-:W-:Y:S01]  /*54c0*/  BPT.TRAP 0x1 ;  /* 0x000000040000795c */ /* 0x000fe20000300000 */
.L_x_79:
[----:B------:R-:W-:Y:S05]  /*54d0*/  @P0 BRA `(.L_x_80) ;  /* 0x0000000000040947 */ /* 0x000fea0003800000 */
[----:B------:R-:W-:Y:S01]  /*54e0*/  BPT.TRAP 0x1 ;  /* 0x000000040000795c */ /* 0x000fe20000300000 */
.L_x_80:
[----:B------:R-:W-:Y:S01]  /*54f0*/  IMAD R7, R0, 0x1000, R7 ;  /* 0x0000100000077824 */ /* 0x000fe200078e0207 */
[----:B------:R-:W-:Y:S01]  /*5500*/  R2UR UR17, R6 ;  /* 0x00000000061172ca */ /* 0x000fe200000e0000 */
[----:B------:R-:W-:Y:S01]  /*5510*/  ULDC.64 UR4, c[0x0][0x198] ;  /* 0x0000660000047ab9 */ /* 0x000fe20000000a00 */
[----:B------:R-:W-:Y:S01]  /*5520*/  R2UR UR19, R8 ;  /* 0x00000000081372ca */ /* 0x000fe200000e0000 */
[----:B------:R-:W-:Y:S01]  /*5530*/  UIADD3 UR4, UP0, UR4, 0x1f0, URZ ;  /* 0x000001f004047890 */ /* 0x000fe2000ff1e03f */
[----:B------:R-:W-:Y:S01]  /*5540*/  R2UR UR16, R7 ;  /* 0x00000000071072ca */ /* 0x000fe200000e0000 */
[----:B------:R-:W-:Y:S01]  /*5550*/  UMOV UR8, 0x0 ;  /* 0x0000000000087882 */ /* 0x000fe20000000000 */
[----:B------:R-:W-:Y:S01]  /*5560*/  UMOV UR9, 0x10000000 ;  /* 0x1000000000097882 */ /* 0x000fe20000000000 */
[----:B------:R-:W-:Y:S01]  /*5570*/  UIADD3.X UR5, URZ, UR5, URZ, UP0, !UPT ;  /* 0x000000053f057290 */ /* 0x000fe200087fe43f */
[----:B------:R-:W-:Y:S01]  /*5580*/  IADD3 R5, R0, 0x1, RZ ;  /* 0x0000000100057810 */ /* 0x000fe20007ffe0ff */
[----:B------:R-:W-:-:S03]  /*5590*/  UMOV UR18, URZ ;  /* 0x0000003f00127c82 */ /* 0x000fc60008000000 */
[----:B------:R-:W-:Y:S01]  /*55a0*/  ISETP.NE.AND P4, PT, R5, 0x5, PT ;  /* 0x000000050500780c */ /* 0x000fe20003f85270 */
[----:B------:R-:W-:Y:S02]  /*55b0*/  UIADD3 UR17, UR17, 0x7000, URZ ;  /* 0x0000700011117890 */ /* 0x000fe4000fffe03f */
[----:B------:R-:W-:Y:S01]  /*55c0*/  USHF.L.U32 UR19, UR19, 0x6, URZ ;  /* 0x0000000613137899 */ /* 0x000fe2000800063f */
[----:B------:R-:W-:Y:S01]  /*55d0*/  SEL R0, RZ, 0x1, P4 ;  /* 0x00000001ff007807 */ /* 0x000fe20002000000 */
[----:B------:R-:W-:-:S03]  /*55e0*/  UIADD3 UR16, UR16, 0x2000, URZ ;  /* 0x0000200010107890 */ /* 0x000fc6000fffe03f */
[----:B------:R-:W-:Y:S02]  /*55f0*/  LOP3.LUT R3, R3, R0, RZ, 0x3c, !PT ;  /* 0x0000000003037212 */ /* 0x000fe400078e3cff */
[----:B------:R-:W-:-:S04]  /*5600*/  SEL R0, R5, RZ, P4 ;  /* 0x000000ff05007207 */ /* 0x000fc80002000000 */
[----:B------:R1:W-:Y:S02]  /*5610*/  UTMALDG.4D [UR16], [UR4], desc[UR8] ;  /* 0x00000810040075b4 */ /* 0x0003e40008019000 */
[----:B-1----:R-:W-:Y:S01]  /*5620*/  NOP ;  /* 0x0000000000007918 */ /* 0x002fe20000000000 */
.L_x_77:
[----:B------:R-:W-:Y:S05]  /*5630*/  BSYNC B1 ;  /* 0x0000000000017941 */ /* 0x000fea0003800000 */
.L_x_76:
[----:B------:R-:W-:Y:S01]  /*5640*/  ISETP.LT.OR P4, PT, R4, 0x4, !P3 ;  /* 0x000000040400780c */ /* 0x000fe20005f81670 */
[----:B------:R-:W-:-:S12]  /*5650*/  BSSY B1, `(.L_x_81) ;  /* 0x0000026000017945 */ /* 0x000fd80003800000 */
[----:B------:R-:W-:Y:S05]  /*5660*/  @P4 BRA `(.L_x_82) ;  /* 0x0000000000904947 */ /* 0x000fea0003800000 */
[----:B------:R-:W1:Y:S01]  /*5670*/  S2R R6, SR_CgaCtaId ;  /* 0x0000000000067919 */ /* 0x000e620000008800 */
[----:B------:R-:W-:Y:S02]  /*5680*/  MOV R5, 0x400 ;  /* 0x0000040000057802 */ /* 0x000fe40000000f00 */
[----:B------:R-:W-:Y:S02]  /*5690*/  SHF.L.U32 R7, R3, 0x1f, RZ ;  /* 0x0000001f03077819 */ /* 0x000fe400000006ff */
[----:B-1----:R-:W-:-:S05]  /*56a0*/  LEA R5, R6, R5, 0x18 ;  /* 0x0000000506057211 */ /* 0x002fca00078ec0ff */
[----:B------:R-:W-:-:S04]  /*56b0*/  IMAD R6, R0, 0x8, R5 ;  /* 0x0000000800067824 */ /* 0x000fc800078e0205 */
[----:B------:R-:W1:Y:S02]  /*56c0*/  SYNCS.PHASECHK.TRANS64.TRYWAIT P4, [R6+URZ+0x7028], R7 ;  /* 0x00702807060075a7 */ /* 0x000e64000808017f */
[----:B-1----:R-:W-:Y:S05]  /*56d0*/  @!P4 BRA `(.L_x_83) ;  /* 0x000000040098c947 */ /* 0x002fea0003800000 */
.L_x_98:
[----:B-1----:R-:W-:-:S04]  /*56e0*/  @P1 MOV R7, 0x1000 ;  /* 0x0000100000071802 */ /* 0x002fc80000000f00 */
[----:B------:R1:W-:Y:S02]  /*56f0*/  @P1 SYNCS.ARRIVE.TRANS64 RZ, [R6+URZ+0x7000], R7 ;  /* 0x0070000706ff19a7 */ /* 0x0003e4000800003f */
[----:B-1----:R-:W-:-:S04]  /*5700*/  PRMT R7, R2, 0x9910, RZ ;  /* 0x0000991002077816 */ /* 0x002fc800000000ff */
[----:B------:R-:W-:-:S13]  /*5710*/  ISETP.NE.AND P4, PT, R7, 0x2, PT ;  /* 0x000000020700780c */ /* 0x000fda0003f85270 */
[----:B------:R-:W-:Y:S05]  /*5720*/  @P4 BRA `(.L_x_84) ;  /* 0x0000000000044947 */ /* 0x000fea0003800000 */
[----:B------:R-:W-:Y:S01]  /*5730*/  BPT.TRAP 0x1 ;  /* 0x000000040000795c */ /* 0x000fe20000300000 */
.L_x_84:
[----:B------:R-:W-:Y:S05]  /*5740*/  @P0 BRA `(.L_x_85) ;  /* 0x0000000000040947 */ /* 0x000fea0003800000 */
[----:B------:R-:W-:Y:S01]  /*5750*/  BPT.TRAP 0x1 ;  /* 0x000000040000795c */ /* 0x000fe20000300000 */
.L_x_85:
        /* <DEDUP_REMOVED lines=10> */
[----:B------:R-:W-:Y:S01]  /*5800*/  UMOV UR18, URZ ;  /* 0x0000003f00127c82 */ /* 0x000fe20008000000 */
[----:B------:R-:W-:-:S02]  /*5810*/  VIADD R8, R8, 0x1 ;  /* 0x0000000108087836 */ /* 0x000fc40000000000 */
[C---:B------:R-:W-:Y:S01]  /*5820*/  ISETP.NE.AND P4, PT, R0.reuse, 0x5, PT ;  /* 0x000000050000780c */ /* 0x040fe20003f85270 */
[----:B------:R-:W-:Y:S02]  /*5830*/  UIADD3 UR17, UR17, 0x7000, URZ ;  /* 0x0000700011117890 */ /* 0x000fe4000fffe03f */
[----:B------:R-:W-:Y:S01]  /*5840*/  USHF.L.U32 UR19, UR19, 0x6, URZ ;  /* 0x0000000613137899 */ /* 0x000fe2000800063f */
[----:B------:R-:W-:Y:S01]  /*5850*/  SEL R6, RZ, 0x1, P4 ;  /* 0x00000001ff067807 */ /* 0x000fe20002000000 */
[----:B------:R-:W-:Y:S01]  /*5860*/  UIADD3 UR16, UR16, 0x2000, URZ ;  /* 0x0000200010107890 */ /* 0x000fe2000fffe03f */
[----:B------:R-:W-:Y:S02]  /*5870*/  SEL R0, R0, RZ, P4 ;  /* 0x000000ff00007207 */ /* 0x000fe40002000000 */
[----:B------:R-:W-:-:S06]  /*5880*/  LOP3.LUT R3, R3, R6, RZ, 0x3c, !PT ;  /* 0x0000000603037212 */ /* 0x000fcc00078e3cff */
[----:B------:R1:W-:Y:S02]  /*5890*/  UTMALDG.4D [UR16], [UR4], desc[UR8] ;  /* 0x00000810040075b4 */ /* 0x0003e40008019000 */
[----:B-1----:R-:W-:Y:S01]  /*58a0*/  NOP ;  /* 0x0000000000007918 */ /* 0x002fe20000000000 */
.L_x_82:
[----:B------:R-:W-:Y:S05]  /*58b0*/  BSYNC B1 ;  /* 0x0000000000017941 */ /* 0x000fea0003800000 */
.L_x_81:
[C---:B------:R-:W-:Y:S02]  /*58c0*/  ISETP.GT.AND P4, PT, R4.reuse, 0x4, PT ;  /* 0x000000040400780c */ /* 0x040fe40003f84270 */
[----:B------:R-:W-:-:S11]  /*58d0*/  IADD3 R4, R4, -0x2, RZ ;  /* 0xfffffffe04047810 */ /* 0x000fd60007ffe0ff */
[----:B------:R-:W-:Y:S05]  /*58e0*/  @P4 BRA `(.L_x_86) ;  /* 0xfffffff800bc4947 */ /* 0x000fea000383ffff */
[----:B------:R-:W-:Y:S05]  /*58f0*/  BSYNC B0 ;  /* 0x0000000000007941 */ /* 0x000fea0003800000 */
.L_x_75:
[----:B------:R-:W-:Y:S05]  /*5900*/  EXIT ;  /* 0x000000000000794d */ /* 0x000fea0003800000 */
.L_x_15:
[----:B--2---:R-:W-:-:S04]  /*5910*/  IMAD.U32 R3, RZ, RZ, UR6 ;  /* 0x00000006ff037e24 */ /* 0x004fc8000f8e00ff */
[----:B------:R2:W3:Y:S03]  /*5920*/  SYNCS.PHASECHK.TRANS64.TRYWAIT P1, [R3+URZ+0x7050], R0 ;  /* 0x00705000030075a7 */ /* 0x0004e6000802017f */
[----:B---3--:R-:W-:Y:S05]  /*5930*/  @!P1 NANOSLEEP.SYNCS 0x989680 ;  /* 0x009896800000995d */ /* 0x008fea0003900000 */
[----:B------:R-:W3:Y:S02]  /*5940*/  @!P1 SYNCS.PHASECHK.TRANS64 P1, [R3+URZ+0x7050], R0 ;  /* 0x00705000030095a7 */ /* 0x000ee4000802007f */
[----:B---3--:R-:W-:Y:S05]  /*5950*/  @!P1 BRA `(.L_x_15) ;  /* 0xfffffffc00ec9947 */ /* 0x008fea000383ffff */
[----:B------:R-:W-:Y:S05]  /*5960*/  BRA `(.L_x_87) ;  /* 0xffffffb000e87947 */ /* 0x000fea000383ffff */
.L_x_17:
[----:B--2---:R-:W-:-:S04]  /*5970*/  MOV R3, UR37 ;  /* 0x0000002500037c02 */ /* 0x004fc80008000f00 */
[----:B------:R2:W3:Y:S03]  /*5980*/  SYNCS.PHASECHK.TRANS64.TRYWAIT P1, [R3+URZ+0x7000], R56 ;  /* 0x00700038030075a7 */ /* 0x0004e6000802017f */
[----:B---3--:R-:W-:Y:S05]  /*5990*/  @!P1 NANOSLEEP.SYNCS 0x989680 ;  /* 0x009896800000995d */ /* 0x008fea0003900000 */
[----:B------:R-:W3:Y:S02]  /*59a0*/  @!P1 SYNCS.PHASECHK.TRANS64 P1, [R3+URZ+0x7000], R56 ;  /* 0x00700038030095a7 */ /* 0x000ee4000802007f */
[----:B---3--:R-:W-:Y:S05]  /*59b0*/  @!P1 BRA `(.L_x_17) ;  /* 0xfffffffc00ec9947 */ /* 0x008fea000383ffff */
[----:B------:R-:W-:Y:S05]  /*59c0*/  BRA `(.L_x_88) ;  /* 0xffffffb000ec7947 */ /* 0x000fea000383ffff */
.L_x_18:
[----:B--2---:R-:W-:-:S04]  /*59d0*/  IMAD.U32 R3, RZ, RZ, UR10 ;  /* 0x0000000aff037e24 */ /* 0x004fc8000f8e00ff */
[----:B------:R2:W3:Y:S03]  /*59e0*/  SYNCS.PHASECHK.TRANS64.TRYWAIT P1, [R3+URZ], R0 ;  /* 0x00000000030075a7 */ /* 0x0004e6000802017f */
[----:B---3--:R-:W-:Y:S05]  /*59f0*/  @!P1 NANOSLEEP.SYNCS 0x989680 ;  /* 0x009896800000995d */ /* 0x008fea0003900000 */
[----:B------:R-:W3:Y:S02]  /*5a00*/  @!P1 SYNCS.PHASECHK.TRANS64 P1, [R3+URZ], R0 ;  /* 0x00000000030095a7 */ /* 0x000ee4000802007f */
[----:B---3--:R-:W-:Y:S05]  /*5a10*/  @!P1 BRA `(.L_x_18) ;  /* 0xfffffffc00ec9947 */ /* 0x008fea000383ffff */
[----:B------:R-:W-:Y:S05]  /*5a20*/  BRA `(.L_x_89) ;  /* 0xffffffb000f07947 */ /* 0x000fea000383ffff */
.L_x_20:
[----:B--2---:R-:W-:-:S04]  /*5a30*/  MOV R5, UR37 ;  /* 0x0000002500057c02 */ /* 0x004fc80008000f00 */
[----:B------:R2:W3:Y:S03]  /*5a40*/  SYNCS.PHASECHK.TRANS64.TRYWAIT P1, [R5+URZ+0x7008], R56 ;  /* 0x00700838050075a7 */ /* 0x0004e6000802017f */
[----:B---3--:R-:W-:Y:S05]  /*5a50*/  @!P1 NANOSLEEP.SYNCS 0x989680 ;  /* 0x009896800000995d */ /* 0x008fea0003900000 */
[----:B------:R-:W3:Y:S02]  /*5a60*/  @!P1 SYNCS.PHASECHK.TRANS64 P1, [R5+URZ+0x7008], R56 ;  /* 0x00700838050095a7 */ /* 0x000ee4000802007f */
[----:B---3--:R-:W-:Y:S05]  /*5a70*/  @!P1 BRA `(.L_x_20) ;  /* 0xfffffffc00ec9947 */ /* 0x008fea000383ffff */
[----:B------:R-:W-:Y:S05]  /*5a80*/  BRA `(.L_x_90) ;  /* 0xffffffc400347947 */ /* 0x000fea000383ffff */
.L_x_25:
[----:B--2---:R-:W-:-:S04]  /*5a90*/  IMAD.U32 R4, RZ, RZ, UR6 ;  /* 0x00000006ff047e24 */ /* 0x004fc8000f8e00ff */
[----:B------:R2:W3:Y:S03]  /*5aa0*/  SYNCS.PHASECHK.TRANS64.TRYWAIT P2, [R4+URZ+0x7000], R3 ;  /* 0x00700003040075a7 */ /* 0x0004e6000804017f */
[----:B---3--:R-:W-:Y:S05]  /*5ab0*/  @!P2 NANOSLEEP.SYNCS 0x989680 ;  /* 0x009896800000a95d */ /* 0x008fea0003900000 */
[----:B------:R-:W3:Y:S02]  /*5ac0*/  @!P2 SYNCS.PHASECHK.TRANS64 P2, [R4+URZ+0x7000], R3 ;  /* 0x007000030400a5a7 */ /* 0x000ee4000804007f */
[----:B---3--:R-:W-:Y:S05]  /*5ad0*/  @!P2 BRA `(.L_x_25) ;  /* 0xfffffffc00eca947 */ /* 0x008fea000383ffff */
[----:B------:R-:W-:Y:S05]  /*5ae0*/  BRA `(.L_x_91) ;  /* 0xffffffc400f07947 */ /* 0x000fea000383ffff */
.L_x_29:
[----:B-1----:R-:W-:-:S04]  /*5af0*/  MOV R8, UR6 ;  /* 0x0000000600087c02 */ /* 0x002fc80008000f00 */
[----:B------:R1:W2:Y:S03]  /*5b00*/  SYNCS.PHASECHK.TRANS64.TRYWAIT P2, [R8+URZ+0x7000], R9 ;  /* 0x00700009080075a7 */ /* 0x0002a6000804017f */
[----:B--2---:R-:W-:Y:S05]  /*5b10*/  @!P2 NANOSLEEP.SYNCS 0x989680 ;  /* 0x009896800000a95d */ /* 0x004fea0003900000 */
[----:B------:R-:W2:Y:S02]  /*5b20*/  @!P2 SYNCS.PHASECHK.TRANS64 P2, [R8+URZ+0x7000], R9 ;  /* 0x007000090800a5a7 */ /* 0x000ea4000804007f */
[----:B--2---:R-:W-:Y:S05]  /*5b30*/  @!P2 BRA `(.L_x_29) ;  /* 0xfffffffc00eca947 */ /* 0x004fea000383ffff */
[----:B------:R-:W-:Y:S05]  /*5b40*/  BRA `(.L_x_28) ;  /* 0xffffffd800a07947 */ /* 0x000fea000383ffff */
.L_x_45:
[----:B-1----:R-:W-:-:S04]  /*5b50*/  IMAD.U32 R3, RZ, RZ, UR4 ;  /* 0x00000004ff037e24 */ /* 0x002fc8000f8e00ff */
[----:B------:R1:W2:Y:S03]  /*5b60*/  SYNCS.PHASECHK.TRANS64.TRYWAIT P0, [R3+URZ+0x7098], R0 ;  /* 0x00709800030075a7 */ /* 0x0002a6000800017f */
[----:B--2---:R-:W-:Y:S05]  /*5b70*/  @!P0 NANOSLEEP.SYNCS 0x989680 ;  /* 0x009896800000895d */ /* 0x004fea0003900000 */
[----:B------:R-:W2:Y:S02]  /*5b80*/  @!P0 SYNCS.PHASECHK.TRANS64 P0, [R3+URZ+0x7098], R0 ;  /* 0x00709800030085a7 */ /* 0x000ea4000800007f */
[----:B--2---:R-:W-:Y:S05]  /*5b90*/  @!P0 BRA `(.L_x_45) ;  /* 0xfffffffc00ec8947 */ /* 0x004fea000383ffff */
[----:B------:R-:W-:Y:S05]  /*5ba0*/  BRA `(.L_x_92) ;  /* 0xffffffe000b47947 */ /* 0x000fea000383ffff */
.L_x_57:
[----:B--2---:R2:W4:Y:S02]  /*5bb0*/  SYNCS.PHASECHK.TRANS64.TRYWAIT P0, [R3+URZ+0x7060], R2 ;  /* 0x00706002030075a7 */ /* 0x004524000800017f */
[----:B----4-:R-:W-:Y:S05]  /*5bc0*/  @!P0 NANOSLEEP.SYNCS 0x989680 ;  /* 0x009896800000895d */ /* 0x010fea0003900000 */
[----:B------:R-:W4:Y:S02]  /*5bd0*/  @!P0 SYNCS.PHASECHK.TRANS64 P0, [R3+URZ+0x7060], R2 ;  /* 0x00706002030085a7 */ /* 0x000f24000800007f */
[----:B----4-:R-:W-:Y:S05]  /*5be0*/  @!P0 BRA `(.L_x_57) ;  /* 0xfffffffc00f08947 */ /* 0x010fea000383ffff */
[----:B------:R-:W-:Y:S05]  /*5bf0*/  BRA `(.L_x_93) ;  /* 0xffffffec008c7947 */ /* 0x000fea000383ffff */
.L_x_62:
[----:B-1----:R1:W2:Y:S02]  /*5c00*/  SYNCS.PHASECHK.TRANS64.TRYWAIT P0, [R0+URZ+0x7028], R5 ;  /* 0x00702805000075a7 */ /* 0x0022a4000800017f */
[----:B--2---:R-:W-:Y:S05]  /*5c10*/  @!P0 NANOSLEEP.SYNCS 0x989680 ;  /* 0x009896800000895d */ /* 0x004fea0003900000 */
[----:B------:R-:W2:Y:S02]  /*5c20*/  @!P0 SYNCS.PHASECHK.TRANS64 P0, [R0+URZ+0x7028], R5 ;  /* 0x00702805000085a7 */ /* 0x000ea4000800007f */
[----:B--2---:R-:W-:Y:S05]  /*5c30*/  @!P0 BRA `(.L_x_62) ;  /* 0xfffffffc00f08947 */ /* 0x004fea000383ffff */
[----:B------:R-:W-:Y:S05]  /*5c40*/  BRA `(.L_x_94) ;  /* 0xfffffff000107947 */ /* 0x000fea000383ffff */
.L_x_67:
[----:B-1----:R1:W2:Y:S02]  /*5c50*/  SYNCS.PHASECHK.TRANS64.TRYWAIT P0, [R4+URZ+0x7060], R5 ;  /* 0x00706005040075a7 */ /* 0x0022a4000800017f */
[----:B--2---:R-:W-:Y:S05]  /*5c60*/  @!P0 NANOSLEEP.SYNCS 0x989680 ;  /* 0x009896800000895d */ /* 0x004fea0003900000 */
[----:B------:R-:W2:Y:S02]  /*5c70*/  @!P0 SYNCS.PHASECHK.TRANS64 P0, [R4+URZ+0x7060], R5 ;  /* 0x00706005040085a7 */ /* 0x000ea4000800007f */
[----:B--2---:R-:W-:Y:S05]  /*5c80*/  @!P0 BRA `(.L_x_67) ;  /* 0xfffffffc00f08947 */ /* 0x004fea000383ffff */
[----:B------:R-:W-:Y:S05]  /*5c90*/  BRA `(.L_x_95) ;  /* 0xfffffff0008c7947 */ /* 0x000fea000383ffff */
.L_x_72:
[----:B-1----:R1:W2:Y:S02]  /*5ca0*/  SYNCS.PHASECHK.TRANS64.TRYWAIT P0, [R3+URZ+0x7028], R4 ;  /* 0x00702804030075a7 */ /* 0x0022a4000800017f */
[----:B--2---:R-:W-:Y:S05]  /*5cb0*/  @!P0 NANOSLEEP.SYNCS 0x989680 ;  /* 0x009896800000895d */ /* 0x004fea0003900000 */
[----:B------:R-:W2:Y:S02]  /*5cc0*/  @!P0 SYNCS.PHASECHK.TRANS64 P0, [R3+URZ+0x7028], R4 ;  /* 0x00702804030085a7 */ /* 0x000ea4000800007f */
[----:B--2---:R-:W-:Y:S05]  /*5cd0*/  @!P0 BRA `(.L_x_72) ;  /* 0xfffffffc00f08947 */ /* 0x004fea000383ffff */
[----:B------:R-:W-:Y:S05]  /*5ce0*/  BRA `(.L_x_96) ;  /* 0xfffffff400147947 */ /* 0x000fea000383ffff */
.L_x_78:
[----:B-1----:R1:W2:Y:S02]  /*5cf0*/  SYNCS.PHASECHK.TRANS64.TRYWAIT P4, [R6+URZ+0x7028], R5 ;  /* 0x00702805060075a7 */ /* 0x0022a4000808017f */
[----:B--2---:R-:W-:Y:S05]  /*5d00*/  @!P4 NANOSLEEP.SYNCS 0x989680 ;  /* 0x009896800000c95d */ /* 0x004fea0003900000 */
[----:B------:R-:W2:Y:S02]  /*5d10*/  @!P4 SYNCS.PHASECHK.TRANS64 P4, [R6+URZ+0x7028], R5 ;  /* 0x007028050600c5a7 */ /* 0x000ea4000808007f */
[----:B--2---:R-:W-:Y:S05]  /*5d20*/  @!P4 BRA `(.L_x_78) ;  /* 0xfffffffc00f0c947 */ /* 0x004fea000383ffff */
[----:B------:R-:W-:Y:S05]  /*5d30*/  BRA `(.L_x_97) ;  /* 0xfffffff400cc7947 */ /* 0x000fea000383ffff */
.L_x_83:
[----:B-1----:R1:W2:Y:S02]  /*5d40*/  SYNCS.PHASECHK.TRANS64.TRYWAIT P4, [R6+URZ+0x7028], R7 ;  /* 0x00702807060075a7 */ /* 0x0022a4000808017f */
[----:B--2---:R-:W-:Y:S05]  /*5d50*/  @!P4 NANOSLEEP.SYNCS 0x989680 ;  /* 0x009896800000c95d */ /* 0x004fea0003900000 */
[----:B------:R-:W2:Y:S02]  /*5d60*/  @!P4 SYNCS.PHASECHK.TRANS64 P4, [R6+URZ+0x7028], R7 ;  /* 0x007028070600c5a7 */ /* 0x000ea4000808007f */
[----:B--2---:R-:W-:Y:S05]  /*5d70*/  @!P4 BRA `(.L_x_83) ;  /* 0xfffffffc00f0c947 */ /* 0x004fea000383ffff */
[----:B------:R-:W-:Y:S05]  /*5d80*/  BRA `(.L_x_98) ;  /* 0xfffffff800547947 */ /* 0x000fea000383ffff */
        .weak           $__internal_0_$__cuda_sm20_rcp_rn_f32_slowpath
        .type           $__internal_0_$__cuda_sm20_rcp_rn_f32_slowpath,@function
        .size           $__internal_0_$__cuda_sm20_rcp_rn_f32_slowpath,(.L_x_104 - $__internal_0_$__cuda_sm20_rcp_rn_f32_slowpath)
$__internal_0_$__cuda_sm20_rcp_rn_f32_slowpath:
[----:B------:R-:W-:Y:S01]  /*5d90*/  SHF.L.U32 R0, R2, 0x1, RZ ;  /* 0x0000000102007819 */ /* 0x000fe200000006ff */
[----:B------:R-:W-:Y:S03]  /*5da0*/  BSSY B2, `(.L_x_99) ;  /* 0x0000030000027945 */ /* 0x000fe60003800000 */
[----:B------:R-:W-:-:S04]  /*5db0*/  SHF.R.U32.HI R16, RZ, 0x18, R0 ;  /* 0x00000018ff107819 */ /* 0x000fc80000011600 */
[----:B------:R-:W-:-:S13]  /*5dc0*/  ISETP.NE.U32.AND P0, PT, R16, RZ, PT ;  /* 0x000000ff1000720c */ /* 0x000fda0003f05070 */
[----:B------:R-:W-:Y:S05]  /*5dd0*/  @P0 BRA `(.L_x_100) ;  /* 0x0000000000280947 */ /* 0x000fea0003800000 */
[----:B------:R-:W-:-:S05]  /*5de0*/  IMAD.SHL.U32 R0, R2, 0x2, RZ ;  /* 0x0000000202007824 */ /* 0x000fca00078e00ff */
[----:B------:R-:W-:-:S13]  /*5df0*/  ISETP.NE.AND P0, PT, R0, RZ, PT ;  /* 0x000000ff0000720c */ /* 0x000fda0003f05270 */
[----:B------:R-:W-:Y:S01]  /*5e00*/  @P0 FFMA R6, R2, 1.84467440737095516160e+19, RZ ;  /* 0x5f80000002060823 */ /* 0x000fe200000000ff */
[----:B------:R-:W-:Y:S08]  /*5e10*/  @!P0 MUFU.RCP R5, R2 ;  /* 0x0000000200058308 */ /* 0x000ff00000001000 */
[----:B------:R-:W1:Y:S02]  /*5e20*/  @P0 MUFU.RCP R7, R6 ;  /* 0x0000000600070308 */ /* 0x000e640000001000 */
[----:B-1----:R-:W-:-:S04]  /*5e30*/  @P0 FFMA R0, R6, R7, -1 ;  /* 0xbf80000006000423 */ /* 0x002fc80000000007 */
[----:B------:R-:W-:-:S04]  /*5e40*/  @P0 FADD.FTZ R0, -R0, -RZ ;  /* 0x800000ff00000221 */ /* 0x000fc80000010100 */
[----:B------:R-:W-:-:S04]  /*5e50*/  @P0 FFMA R0, R7, R0, R7 ;  /* 0x0000000007000223 */ /* 0x000fc80000000007 */
[----:B------:R-:W-:Y:S01]  /*5e60*/  @P0 FFMA R5, R0, 1.84467440737095516160e+19, RZ ;  /* 0x5f80000000050823 */ /* 0x000fe200000000ff */
[----:B------:R-:W-:Y:S06]  /*5e70*/  BRA `(.L_x_101) ;  /* 0x0000000000887947 */ /* 0x000fec0003800000 */
.L_x_100:
[----:B------:R-:W-:-:S04]  /*5e80*/  IADD3 R17, R16, -0xfd, RZ ;  /* 0xffffff0310117810 */ /* 0x000fc80007ffe0ff */
[----:B------:R-:W-:-:S13]  /*5e90*/  ISETP.GT.U32.AND P0, PT, R17, 0x1, PT ;  /* 0x000000011100780c */ /* 0x000fda0003f04070 */
[----:B------:R-:W-:Y:S05]  /*5ea0*/  @P0 BRA `(.L_x_102) ;  /* 0x0000000000780947 */ /* 0x000fea0003800000 */
[----:B------:R-:W-:Y:S01]  /*5eb0*/  LOP3.LUT R0, R2, 0x7fffff, RZ, 0xc0, !PT ;  /* 0x007fffff02007812 */ /* 0x000fe200078ec0ff */
[----:B------:R-:W-:-:S03]  /*5ec0*/  IMAD.MOV.U32 R12, RZ, RZ, 0x3 ;  /* 0x00000003ff0c7424 */ /* 0x000fc600078e00ff */
[----:B------:R-:W-:Y:S02]  /*5ed0*/  LOP3.LUT R0, R0, 0x3f800000, RZ, 0xfc, !PT ;  /* 0x3f80000000007812 */ /* 0x000fe400078efcff */
[----:B------:R-:W-:Y:S02]  /*5ee0*/  SHF.L.U32 R12, R12, R17, RZ ;  /* 0x000000110c0c7219 */ /* 0x000fe400000006ff */
[----:B------:R-:W1:Y:S02]  /*5ef0*/  MUFU.RCP R5, R0 ;  /* 0x0000000000057308 */ /* 0x000e640000001000 */
[----:B-1----:R-:W-:-:S04]  /*5f00*/  FFMA R6, R0, R5, -1 ;  /* 0xbf80000000067423 */ /* 0x002fc80000000005 */
[----:B------:R-:W-:-:S04]  /*5f10*/  FADD.FTZ R6, -R6, -RZ ;  /* 0x800000ff06067221 */ /* 0x000fc80000010100 */
[CCC-:B------:R-:W-:Y:S01]  /*5f20*/  FFMA.RM R7, R5.reuse, R6.reuse, R5.reuse ;  /* 0x0000000605077223 */ /* 0x1c0fe20000004005 */
[----:B------:R-:W-:-:S04]  /*5f30*/  FFMA.RP R6, R5, R6, R5 ;  /* 0x0000000605067223 */ /* 0x000fc80000008005 */
[C---:B------:R-:W-:Y:S02]  /*5f40*/  LOP3.LUT R5, R7.reuse, 0x7fffff, RZ, 0xc0, !PT ;  /* 0x007fffff07057812 */ /* 0x040fe400078ec0ff */
[----:B------:R-:W-:Y:S02]  /*5f50*/  FSETP.NEU.FTZ.AND P0, PT, R7, R6, PT ;  /* 0x000000060700720b */ /* 0x000fe40003f1d000 */
[----:B------:R-:W-:Y:S02]  /*5f60*/  LOP3.LUT R5, R5, 0x800000, RZ, 0xfc, !PT ;  /* 0x0080000005057812 */ /* 0x000fe400078efcff */
[----:B------:R-:W-:Y:S02]  /*5f70*/  SEL R6, RZ, 0xffffffff, !P0 ;  /* 0xffffffffff067807 */ /* 0x000fe40004000000 */
[----:B------:R-:W-:Y:S02]  /*5f80*/  LOP3.LUT R12, R12, R5, RZ, 0xc0, !PT ;  /* 0x000000050c0c7212 */ /* 0x000fe400078ec0ff */
[----:B------:R-:W-:-:S02]  /*5f90*/  IADD3 R6, -R6, RZ, RZ ;  /* 0x000000ff06067210 */ /* 0x000fc40007ffe1ff */
[-C--:B------:R-:W-:Y:S02]  /*5fa0*/  SHF.R.U32.HI R12, RZ, R17.reuse, R12 ;  /* 0x00000011ff0c7219 */ /* 0x080fe4000001160c */
[----:B------:R-:W-:Y:S02]  /*5fb0*/  LOP3.LUT P1, RZ, R6, R17, R5, 0xf8, !PT ;  /* 0x0000001106ff7212 */ /* 0x000fe4000782f805 */
[C---:B------:R-:W-:Y:S02]  /*5fc0*/  LOP3.LUT P0, RZ, R12.reuse, 0x1, RZ, 0xc0, !PT ;  /* 0x000000010cff7812 */ /* 0x040fe4000780c0ff */
[----:B------:R-:W-:-:S04]  /*5fd0*/  LOP3.LUT P2, RZ, R12, 0x2, RZ, 0xc0, !PT ;  /* 0x000000020cff7812 */ /* 0x000fc8000784c0ff */
[----:B------:R-:W-:Y:S02]  /*5fe0*/  PLOP3.LUT P0, PT, P0, P1, P2, 0xe0, 0x0 ;  /* 0x000000000000781c */ /* 0x000fe40000703c20 */
[----:B------:R-:W-:Y:S02]  /*5ff0*/  LOP3.LUT P1, RZ, R2, 0x7fffff, RZ, 0xc0, !PT ;  /* 0x007fffff02ff7812 */ /* 0x000fe4000782c0ff */
[----:B------:R-:W-:-:S05]  /*6000*/  SEL R0, RZ, 0x1, !P0 ;  /* 0x00000001ff007807 */ /* 0x000fca0004000000 */
[----:B------:R-:W-:-:S05]  /*6010*/  IMAD.MOV R0, RZ, RZ, -R0 ;  /* 0x000000ffff007224 */ /* 0x000fca00078e0a00 */
[----:B------:R-:W-:Y:S02]  /*6020*/  ISETP.GE.AND P0, PT, R0, RZ, PT ;  /* 0x000000ff0000720c */ /* 0x000fe40003f06270 */
[----:B------:R-:W-:-:S04]  /*6030*/  IADD3 R0, R16, -0xfc, RZ ;  /* 0xffffff0410007810 */ /* 0x000fc80007ffe0ff */
[----:B------:R-:W-:-:S07]  /*6040*/  SHF.R.U32.HI R5, RZ, R0, R5 ;  /* 0x00000000ff057219 */ /* 0x000fce0000011605 */
[----:B------:R-:W-:-:S05]  /*6050*/  @!P0 VIADD R5, R5, 0x1 ;  /* 0x0000000105058836 */ /* 0x000fca0000000000 */
[----:B------:R-:W-:-:S04]  /*6060*/  @!P1 SHF.L.U32 R5, R5, 0x1, RZ ;  /* 0x0000000105059819 */ /* 0x000fc800000006ff */
[----:B------:R-:W-:Y:S01]  /*6070*/  LOP3.LUT R5, R5, 0x80000000, R2, 0xf8, !PT ;  /* 0x8000000005057812 */ /* 0x000fe200078ef802 */
[----:B------:R-:W-:Y:S06]  /*6080*/  BRA `(.L_x_101) ;  /* 0x0000000000047947 */ /* 0x000fec0003800000 */
.L_x_102:
[----:B------:R1:W2:Y:S02]  /*6090*/  MUFU.RCP R5, R2 ;  /* 0x0000000200057308 */ /* 0x0002a40000001000 */
.L_x_101:
[----:B------:R-:W-:Y:S05]  /*60a0*/  BSYNC B2 ;  /* 0x0000000000027941 */ /* 0x000fea0003800000 */
.L_x_99:
[----:B------:R-:W-:Y:S01]  /*60b0*/  IMAD.MOV.U32 R6, RZ, RZ, R13 ;  /* 0x000000ffff067224 */ /* 0x000fe200078e000d */
[----:B------:R-:W-:-:S04]  /*60c0*/  MOV R7, 0x0 ;  /* 0x0000000000077802 */ /* 0x000fc80000000f00 */
[----:B-12---:R-:W-:Y:S05]  /*60d0*/  RET.REL.NODEC R6 `(_ZN7cutlass13device_kernelINS_4fmha6kernel28FmhaKernelTmaWarpSpecializedINS1_10collective30FmhaMainloopTmaWarpSpecializedINS_6half_tEffN4cute5tupleIJNS7_1CILi128EEENS9_ILi64EEENS9_ILi32EEEEEENS8_IJiNS9_ILi1EEENS8_IJiiEEEEEESG_SG_NS4_13DefaultFusionEJEEENS4_15FmhaFwdEpilogueIS6_fNS8_IJSB_SC_SB_EEEEENS2_23IndividualTileSchedulerEJEEEEEvNT_6ParamsE) ;  /* 0xffffff9c06c87950 */ /* 0x006fea0003c3ffff */
.L_x_103:
[----:B------:R-:W-:-:S00]  /*60e0*/  BRA `(.L_x_103) ;  /* 0xfffffffc00fc7947 */ /* 0x000fc0000383ffff */
[----:B------:R-:W-:-:S00]  /*60f0*/  NOP ;  /* 0x0000000000007918 */ /* 0x000fc00000000000 */
        /* <DEDUP_REMOVED lines=8> */
.L_x_104:


//--------------------- .nv.global.init           --------------------------
	.section	.nv.global.init,"aw",@progbits
.nv.global.init:
	.type		$str$24,@object
	.size		$str$24,($str$25 - $str$24)
$str$24:
        /*0000*/ 	.byte	0x28, 0x61, 0x64, 0x64, 0x72, 0x65, 0x73, 0x73, 0x20, 0x26, 0x20, 0x6d, 0x61, 0x73, 0x6b, 0x29
        /*0010*/ 	.byte	0x20, 0x3d, 0x3d, 0x20, 0x30, 0x00
	.type		$str$25,@object
	.size		$str$25,(__unnamed_1 - $str$25)
$str$25:
        /*0016*/ 	.byte	0x2f, 0x74, 0x6d, 0x70, 0x2f, 0x63, 0x75, 0x74, 0x6c, 0x61, 0x73, 0x73, 0x5f, 0x73, 0x77, 0x65
        /*0026*/ 	.byte	0x65, 0x70, 0x5f, 0x73, 0x72, 0x63, 0x2f, 0x69, 0x6e, 0x63, 0x6c, 0x75, 0x64, 0x65, 0x2f, 0x63
        /*0036*/ 	.byte	0x75, 0x74, 0x65, 0x2f, 0x70, 0x6f, 0x69, 0x6e, 0x74, 0x65, 0x72, 0x5f, 0x66, 0x6c, 0x61, 0x67
        /*0046*/ 	.byte	0x67, 0x65, 0x64, 0x2e, 0x68, 0x70, 0x70, 0x00
	.type		__unnamed_1,@object
	.size		__unnamed_1,(.L_0 - __unnamed_1)
__unnamed_1:
        /*004e*/ 	.byte	0x61, 0x75, 0x74, 0x6f, 0x20, 0x63, 0x75, 0x74, 0x65, 0x3a, 0x3a, 0x61, 0x73, 0x5f, 0x70, 0x6f
        /* <DEDUP_REMOVED lines=27> */
        /*020e*/ 	.byte	0x3e, 0x3e, 0x5d, 0x00
.L_0:


//--------------------- .nv.shared._ZN7cutlass13device_kernelINS_4fmha6kernel28FmhaKernelTmaWarpSpecializedINS1_10collective30FmhaMainloopTmaWarpSpecializedINS_6half_tEffN4cute5tupleIJNS7_1CILi128EEENS9_ILi64EEENS9_ILi32EEEEEENS8_IJiNS9_ILi1EEENS8_IJiiEEEEEESG_SG_NS4_13DefaultFusionEJEEENS4_15FmhaFwdEpilogueIS6_fNS8_IJSB_SC_SB_EEEEENS2_23IndividualTileSchedulerEJEEEEEvNT_6ParamsE --------------------------
	.section	.nv.shared._ZN7cutlass13device_kernelINS_4fmha6kernel28FmhaKernelTmaWarpSpecializedINS1_10collective30FmhaMainloopTmaWarpSpecializedINS_6half_tEffN4cute5tupleIJNS7_1CILi128EEENS9_ILi64EEENS9_ILi32EEEEEENS8_IJiNS9_ILi1EEENS8_IJiiEEEEEESG_SG_NS4_13DefaultFusionEJEEENS4_15FmhaFwdEpilogueIS6_fNS8_IJSB_SC_SB_EEEEENS2_23IndividualTileSchedulerEJEEEEEvNT_6ParamsE,"aw",@nobits
	.sectionflags	@""
	.align	16
	.zero		1024


//--------------------- .nv.shared.reserved.0     --------------------------
	.section	.nv.shared.reserved.0,"aw",@nobits
	.weak		__nv_reservedSMEM_offset_0_alias
	.size		__nv_reservedSMEM_offset_0_alias, 0, 0
	.other		__nv_reservedSMEM_offset_0_alias,@"STO_CUDA_RESERVED_SHARED STV_DEFAULT"
__nv_reservedSMEM_offset_0_alias:
	.zero		0


//--------------------- .nv.global                --------------------------
	.section	.nv.global,"aw",@nobits
.nv.global:
	.type		_ZN39_INTERNAL_3bcd7994_4_k_cu_60ab5022_31144cute1_E,@object
	.size		_ZN39_INTERNAL_3bcd7994_4_k_cu_60ab5022_31144cute1_E,(_ZN39_INTERNAL_3bcd7994_4_k_cu_60ab5022_31144cuda3std3__45__cpo6cbeginE - _ZN39_INTERNAL_3bcd7994_4_k_cu_60ab5022_31144cute1_E)
_ZN39_INTERNAL_3bcd7994_4_k_cu_60ab5022_31144cute1_E:
	.zero		1
	.type		_ZN39_INTERNAL_3bcd7994_4_k_cu_60ab5022_31144cuda3std3__45__cpo6cbeginE,@object
	.size		_ZN39_INTERNAL_3bcd7994_4_k_cu_60ab5022_31144cuda3std3__45__cpo6cbeginE,(_ZN39_INTERNAL_3bcd7994_4_k_cu_60ab5022_31144cuda3std3__48in_placeE - _ZN39_INTERNAL_3bcd7994_4_k_cu_60ab5022_31144cuda3std3__45__cpo6cbeginE)
_ZN39_INTERNAL_3bcd7994_4_k_cu_60ab5022_31144cuda3std3__45__cpo6cbeginE:
	.zero		1
	.type		_ZN39_INTERNAL_3bcd7994_4_k_cu_60ab5022_31144cuda3std3__48in_placeE,@object
	.size		_ZN39_INTERNAL_3bcd7994_4_k_cu_60ab5022_31144cuda3std3__48in_placeE,(_ZN39_INTERNAL_3bcd7994_4_k_cu_60ab5022_31144cuda3std6ranges3__45__cpo9iter_moveE - _ZN39_INTERNAL_3bcd7994_4_k_cu_60ab5022_31144cuda3std3__48in_placeE)
_ZN39_INTERNAL_3bcd7994_4_k_cu_60ab5022_31144cuda3std3__48in_placeE:
	.zero		1
	.type		_ZN39_INTERNAL_3bcd7994_4_k_cu_60ab5022_31144cuda3std6ranges3__45__cpo9iter_moveE,@object
	.size		_ZN39_INTERNAL_3bcd7994_4_k_cu_60ab5022_31144cuda3std6ranges3__45__cpo9iter_moveE,(_ZN39_INTERNAL_3bcd7994_4_k_cu_60ab5022_31144cuda3std3__45__cpo5beginE - _ZN39_INTERNAL_3bcd7994_4_k_cu_60ab5022_31144cuda3std6ranges3__45__cpo9iter_moveE)
_ZN39_INTERNAL_3bcd7994_4_k_cu_60ab5022_31144cuda3std6ranges3__45__cpo9iter_moveE:
	.zero		1
	.type		_ZN39_INTERNAL_3bcd7994_4_k_cu_60ab5022_31144cuda3std3__45__cpo5beginE,@object
	.size		_ZN39_INTERNAL_3bcd7994_4_k_cu_60ab5022_31144cuda3std3__45__cpo5beginE,(_ZN39_INTERNAL_3bcd7994_4_k_cu_60ab5022_31144cuda3std3__441_GLOBAL__N__3bcd7994_4_k_cu_60ab5022_31146ignoreE - _ZN39_INTERNAL_3bcd7994_4_k_cu_60ab5022_31144cuda3std3__45__cpo5beginE)
_ZN39_INTERNAL_3bcd7994_4_k_cu_60ab5022_31144cuda3std3__45__cpo5beginE:
	.zero		1
	.type		_ZN39_INTERNAL_3bcd7994_4_k_cu_60ab5022_31144cuda3std3__441_GLOBAL__N__3bcd7994_4_k_cu_60ab5022_31146ignoreE,@object
	.size		_ZN39_INTERNAL_3bcd7994_4_k_cu_60ab5022_31144cuda3std3__441_GLOBAL__N__3bcd7994_4_k_cu_60ab5022_31146ignoreE,(_ZN39_INTERNAL_3bcd7994_4_k_cu_60ab5022_31144cute7productE - _ZN39_INTERNAL_3bcd7994_4_k_cu_60ab5022_31144cuda3std3__441_GLOBAL__N__3bcd7994_4_k_cu_60ab5022_31146ignoreE)
_ZN39_INTERNAL_3bcd7994_4_k_cu_60ab5022_31144cuda3std3__441_GLOBAL__N__3bcd7994_4_k_cu_60ab5022_31146ignoreE:
	.zero		1
	.type		_ZN39_INTERNAL_3bcd7994_4_k_cu_60ab5022_31144cute7productE,@object
	.size		_ZN39_INTERNAL_3bcd7994_4_k_cu_60ab5022_31144cute7productE,(_ZN39_INTERNAL_3bcd7994_4_k_cu_60ab5022_31144cuda3std3__45__cpo3endE - _ZN39_INTERNAL_3bcd7994_4_k_cu_60ab5022_31144cute7productE)
_ZN39_INTERNAL_3bcd7994_4_k_cu_60ab5022_31144cute7productE:
	.zero		1
	.type		_ZN39_INTERNAL_3bcd7994_4_k_cu_60ab5022_31144cuda3std3__45__cpo3endE,@object
	.size		_ZN39_INTERNAL_3bcd7994_4_k_cu_60ab5022_31144cuda3std3__45__cpo3endE,(_ZN39_INTERNAL_3bcd7994_4_k_cu_60ab5022_31144cuda3std3__419piecewise_constructE - _ZN39_INTERNAL_3bcd7994_4_k_cu_60ab5022_31144cuda3std3__45__cpo3endE)
_ZN39_INTERNAL_3bcd7994_4_k_cu_60ab5022_31144cuda3std3__45__cpo3endE:
	.zero		1
	.type		_ZN39_INTERNAL_3bcd7994_4_k_cu_60ab5022_31144cuda3std3__419piecewise_constructE,@object
	.size		_ZN39_INTERNAL_3bcd7994_4_k_cu_60ab5022_31144cuda3std3__419piecewise_constructE,(_ZN39_INTERNAL_3bcd7994_4_k_cu_60ab5022_31144cuda3std3__45__cpo4cendE - _ZN39_INTERNAL_3bcd7994_4_k_cu_60ab5022_31144cuda3std3__419piecewise_constructE)
_ZN39_INTERNAL_3bcd7994_4_k_cu_60ab5022_31144cuda3std3__419piecewise_constructE:
	.zero		1
	.type		_ZN39_INTERNAL_3bcd7994_4_k_cu_60ab5022_31144cuda3std3__45__cpo4cendE,@object
	.size		_ZN39_INTERNAL_3bcd7994_4_k_cu_60ab5022_31144cuda3std3__45__cpo4cendE,(_ZN39_INTERNAL_3bcd7994_4_k_cu_60ab5022_31144cuda3std6ranges3__45__cpo4swapE - _ZN39_INTERNAL_3bcd7994_4_k_cu_60ab5022_31144cuda3std3__45__cpo4cendE)
_ZN39_INTERNAL_3bcd7994_4_k_cu_60ab5022_31144cuda3std3__45__cpo4cendE:
	.zero		1
	.type		_ZN39_INTERNAL_3bcd7994_4_k_cu_60ab5022_31144cuda3std6ranges3__45__cpo4swapE,@object
	.size		_ZN39_INTERNAL_3bcd7994_4_k_cu_60ab5022_31144cuda3std6ranges3__45__cpo4swapE,(.L_8 - _ZN39_INTERNAL_3bcd7994_4_k_cu_60ab5022_31144cuda3std6ranges3__45__cpo4swapE)
_ZN39_INTERNAL_3bcd7994_4_k_cu_60ab5022_31144cuda3std6ranges3__45__cpo4swapE:
	.zero		1
.L_8:


//--------------------- .nv.constant0._ZN7cutlass13device_kernelINS_4fmha6kernel28FmhaKernelTmaWarpSpecializedINS1_10collective30FmhaMainloopTmaWarpSpecializedINS_6half_tEffN4cute5tupleIJNS7_1CILi128EEENS9_ILi64EEENS9_ILi32EEEEEENS8_IJiNS9_ILi1EEENS8_IJiiEEEEEESG_SG_NS4_13DefaultFusionEJEEENS4_15FmhaFwdEpilogueIS6_fNS8_IJSB_SC_SB_EEEEENS2_23IndividualTileSchedulerEJEEEEEvNT_6ParamsE --------------------------
	.section	.nv.constant0._ZN7cutlass13device_kernelINS_4fmha6kernel28FmhaKernelTmaWarpSpecializedINS1_10collective30FmhaMainloopTmaWarpSpecializedINS_6half_tEffN4cute5tupleIJNS7_1CILi128EEENS9_ILi64EEENS9_ILi32EEEEEENS8_IJiNS9_ILi1EEENS8_IJiiEEEEEESG_SG_NS4_13DefaultFusionEJEEENS4_15FmhaFwdEpilogueIS6_fNS8_IJSB_SC_SB_EEEEENS2_23IndividualTileSchedulerEJEEEEEvNT_6ParamsE,"a",@progbits
	.sectionflags	@""
	.align	4
.nv.constant0._ZN7cutlass13device_kernelINS_4fmha6kernel28FmhaKernelTmaWarpSpecializedINS1_10collective30FmhaMainloopTmaWarpSpecializedINS_6half_tEffN4cute5tupleIJNS7_1CILi128EEENS9_ILi64EEENS9_ILi32EEEEEENS8_IJiNS9_ILi1EEENS8_IJiiEEEEEESG_SG_NS4_13DefaultFusionEJEEENS4_15FmhaFwdEpilogueIS6_fNS8_IJSB_SC_SB_EEEEENS2_23IndividualTileSchedulerEJEEEEEvNT_6ParamsE:
	.zero		2688


//--------------------- SYMBOLS --------------------------

	.type		.nv.reservedSmem.offset0,@object
	.size		.nv.reservedSmem.offset0,0x4
	.type		__assertfail,@function
